//
// Generated by NVIDIA NVVM Compiler
//
// Compiler Build ID: CL-36424714
// Cuda compilation tools, release 13.0, V13.0.88
// Based on NVVM 20.0.0
//

.version 9.0
.target sm_100
.address_size 64

	// .globl	_Z25m17200_sxx_cuda_optimizedPK5pkzipPK8digest_tPK4pw_tjPj
.global .align 16 .b8 crc32tab[1024] = {0, 0, 0, 0, 150, 48, 7, 119, 44, 97, 14, 238, 186, 81, 9, 153, 25, 196, 109, 7, 143, 244, 106, 112, 53, 165, 99, 233, 163, 149, 100, 158, 50, 136, 219, 14, 164, 184, 220, 121, 30, 233, 213, 224, 136, 217, 210, 151, 43, 76, 182, 9, 189, 124, 177, 126, 7, 45, 184, 231, 145, 29, 191, 144, 100, 16, 183, 29, 242, 32, 176, 106, 72, 113, 185, 243, 222, 65, 190, 132, 125, 212, 218, 26, 235, 228, 221, 109, 81, 181, 212, 244, 199, 133, 211, 131, 86, 152, 108, 19, 192, 168, 107, 100, 122, 249, 98, 253, 236, 201, 101, 138, 79, 92, 1, 20, 217, 108, 6, 99, 99, 61, 15, 250, 245, 13, 8, 141, 200, 32, 110, 59, 94, 16, 105, 76, 228, 65, 96, 213, 114, 113, 103, 162, 209, 228, 3, 60, 71, 212, 4, 75, 253, 133, 13, 210, 107, 181, 10, 165, 250, 168, 181, 53, 108, 152, 178, 66, 214, 201, 187, 219, 64, 249, 188, 172, 227, 108, 216, 50, 117, 92, 223, 69, 207, 13, 214, 220, 89, 61, 209, 171, 172, 48, 217, 38, 58, 0, 222, 81, 128, 81, 215, 200, 22, 97, 208, 191, 181, 244, 180, 33, 35, 196, 179, 86, 153, 149, 186, 207, 15, 165, 189, 184, 158, 184, 2, 40, 8, 136, 5, 95, 178, 217, 12, 198, 36, 233, 11, 177, 135, 124, 111, 47, 17, 76, 104, 88, 171, 29, 97, 193, 61, 45, 102, 182, 144, 65, 220, 118, 6, 113, 219, 1, 188, 32, 210, 152, 42, 16, 213, 239, 137, 133, 177, 113, 31, 181, 182, 6, 165, 228, 191, 159, 51, 212, 184, 232, 162, 201, 7, 120, 52, 249, 0, 15, 142, 168, 9, 150, 24, 152, 14, 225, 187, 13, 106, 127, 45, 61, 109, 8, 151, 108, 100, 145, 1, 92, 99, 230, 244, 81, 107, 107, 98, 97, 108, 28, 216, 48, 101, 133, 78, 0, 98, 242, 237, 149, 6, 108, 123, 165, 1, 27, 193, 244, 8, 130, 87, 196, 15, 245, 198, 217, 176, 101, 80, 233, 183, 18, 234, 184, 190, 139, 124, 136, 185, 252, 223, 29, 221, 98, 73, 45, 218, 21, 243, 124, 211, 140, 101, 76, 212, 251, 88, 97, 178, 77, 206, 81, 181, 58, 116, 0, 188, 163, 226, 48, 187, 212, 65, 165, 223, 74, 215, 149, 216, 61, 109, 196, 209, 164, 251, 244, 214, 211, 106, 233, 105, 67, 252, 217, 110, 52, 70, 136, 103, 173, 208, 184, 96, 218, 115, 45, 4, 68, 229, 29, 3, 51, 95, 76, 10, 170, 201, 124, 13, 221, 60, 113, 5, 80, 170, 65, 2, 39, 16, 16, 11, 190, 134, 32, 12, 201, 37, 181, 104, 87, 179, 133, 111, 32, 9, 212, 102, 185, 159, 228, 97, 206, 14, 249, 222, 94, 152, 201, 217, 41, 34, 152, 208, 176, 180, 168, 215, 199, 23, 61, 179, 89, 129, 13, 180, 46, 59, 92, 189, 183, 173, 108, 186, 192, 32, 131, 184, 237, 182, 179, 191, 154, 12, 226, 182, 3, 154, 210, 177, 116, 57, 71, 213, 234, 175, 119, 210, 157, 21, 38, 219, 4, 131, 22, 220, 115, 18, 11, 99, 227, 132, 59, 100, 148, 62, 106, 109, 13, 168, 90, 106, 122, 11, 207, 14, 228, 157, 255, 9, 147, 39, 174, 0, 10, 177, 158, 7, 125, 68, 147, 15, 240, 210, 163, 8, 135, 104, 242, 1, 30, 254, 194, 6, 105, 93, 87, 98, 247, 203, 103, 101, 128, 113, 54, 108, 25, 231, 6, 107, 110, 118, 27, 212, 254, 224, 43, 211, 137, 90, 122, 218, 16, 204, 74, 221, 103, 111, 223, 185, 249, 249, 239, 190, 142, 67, 190, 183, 23, 213, 142, 176, 96, 232, 163, 214, 214, 126, 147, 209, 161, 196, 194, 216, 56, 82, 242, 223, 79, 241, 103, 187, 209, 103, 87, 188, 166, 221, 6, 181, 63, 75, 54, 178, 72, 218, 43, 13, 216, 76, 27, 10, 175, 246, 74, 3, 54, 96, 122, 4, 65, 195, 239, 96, 223, 85, 223, 103, 168, 239, 142, 110, 49, 121, 190, 105, 70, 140, 179, 97, 203, 26, 131, 102, 188, 160, 210, 111, 37, 54, 226, 104, 82, 149, 119, 12, 204, 3, 71, 11, 187, 185, 22, 2, 34, 47, 38, 5, 85, 190, 59, 186, 197, 40, 11, 189, 178, 146, 90, 180, 43, 4, 106, 179, 92, 167, 255, 215, 194, 49, 207, 208, 181, 139, 158, 217, 44, 29, 174, 222, 91, 176, 194, 100, 155, 38, 242, 99, 236, 156, 163, 106, 117, 10, 147, 109, 2, 169, 6, 9, 156, 63, 54, 14, 235, 133, 103, 7, 114, 19, 87, 0, 5, 130, 74, 191, 149, 20, 122, 184, 226, 174, 43, 177, 123, 56, 27, 182, 12, 155, 142, 210, 146, 13, 190, 213, 229, 183, 239, 220, 124, 33, 223, 219, 11, 212, 210, 211, 134, 66, 226, 212, 241, 248, 179, 221, 104, 110, 131, 218, 31, 205, 22, 190, 129, 91, 38, 185, 246, 225, 119, 176, 111, 119, 71, 183, 24, 230, 90, 8, 136, 112, 106, 15, 255, 202, 59, 6, 102, 92, 11, 1, 17, 255, 158, 101, 143, 105, 174, 98, 248, 211, 255, 107, 97, 69, 207, 108, 22, 120, 226, 10, 160, 238, 210, 13, 215, 84, 131, 4, 78, 194, 179, 3, 57, 97, 38, 103, 167, 247, 22, 96, 208, 77, 71, 105, 73, 219, 119, 110, 62, 74, 106, 209, 174, 220, 90, 214, 217, 102, 11, 223, 64, 240, 59, 216, 55, 83, 174, 188, 169, 197, 158, 187, 222, 127, 207, 178, 71, 233, 255, 181, 48, 28, 242, 189, 189, 138, 194, 186, 202, 48, 147, 179, 83, 166, 163, 180, 36, 5, 54, 208, 186, 147, 6, 215, 205, 41, 87, 222, 84, 191, 103, 217, 35, 46, 122, 102, 179, 184, 74, 97, 196, 2, 27, 104, 93, 148, 43, 111, 42, 55, 190, 11, 180, 161, 142, 12, 195, 27, 223, 5, 90, 141, 239, 2, 45};
.const .align 2 .b8 lenfix[2048] = {96, 7, 0, 0, 0, 8, 80, 0, 0, 8, 16, 0, 20, 8, 115, 0, 18, 7, 31, 0, 0, 8, 112, 0, 0, 8, 48, 0, 0, 9, 192, 0, 16, 7, 10, 0, 0, 8, 96, 0, 0, 8, 32, 0, 0, 9, 160, 0, 0, 8, 0, 0, 0, 8, 128, 0, 0, 8, 64, 0, 0, 9, 224, 0, 16, 7, 6, 0, 0, 8, 88, 0, 0, 8, 24, 0, 0, 9, 144, 0, 19, 7, 59, 0, 0, 8, 120, 0, 0, 8, 56, 0, 0, 9, 208, 0, 17, 7, 17, 0, 0, 8, 104, 0, 0, 8, 40, 0, 0, 9, 176, 0, 0, 8, 8, 0, 0, 8, 136, 0, 0, 8, 72, 0, 0, 9, 240, 0, 16, 7, 4, 0, 0, 8, 84, 0, 0, 8, 20, 0, 21, 8, 227, 0, 19, 7, 43, 0, 0, 8, 116, 0, 0, 8, 52, 0, 0, 9, 200, 0, 17, 7, 13, 0, 0, 8, 100, 0, 0, 8, 36, 0, 0, 9, 168, 0, 0, 8, 4, 0, 0, 8, 132, 0, 0, 8, 68, 0, 0, 9, 232, 0, 16, 7, 8, 0, 0, 8, 92, 0, 0, 8, 28, 0, 0, 9, 152, 0, 20, 7, 83, 0, 0, 8, 124, 0, 0, 8, 60, 0, 0, 9, 216, 0, 18, 7, 23, 0, 0, 8, 108, 0, 0, 8, 44, 0, 0, 9, 184, 0, 0, 8, 12, 0, 0, 8, 140, 0, 0, 8, 76, 0, 0, 9, 248, 0, 16, 7, 3, 0, 0, 8, 82, 0, 0, 8, 18, 0, 21, 8, 163, 0, 19, 7, 35, 0, 0, 8, 114, 0, 0, 8, 50, 0, 0, 9, 196, 0, 17, 7, 11, 0, 0, 8, 98, 0, 0, 8, 34, 0, 0, 9, 164, 0, 0, 8, 2, 0, 0, 8, 130, 0, 0, 8, 66, 0, 0, 9, 228, 0, 16, 7, 7, 0, 0, 8, 90, 0, 0, 8, 26, 0, 0, 9, 148, 0, 20, 7, 67, 0, 0, 8, 122, 0, 0, 8, 58, 0, 0, 9, 212, 0, 18, 7, 19, 0, 0, 8, 106, 0, 0, 8, 42, 0, 0, 9, 180, 0, 0, 8, 10, 0, 0, 8, 138, 0, 0, 8, 74, 0, 0, 9, 244, 0, 16, 7, 5, 0, 0, 8, 86, 0, 0, 8, 22, 0, 64, 8, 0, 0, 19, 7, 51, 0, 0, 8, 118, 0, 0, 8, 54, 0, 0, 9, 204, 0, 17, 7, 15, 0, 0, 8, 102, 0, 0, 8, 38, 0, 0, 9, 172, 0, 0, 8, 6, 0, 0, 8, 134, 0, 0, 8, 70, 0, 0, 9, 236, 0, 16, 7, 9, 0, 0, 8, 94, 0, 0, 8, 30, 0, 0, 9, 156, 0, 20, 7, 99, 0, 0, 8, 126, 0, 0, 8, 62, 0, 0, 9, 220, 0, 18, 7, 27, 0, 0, 8, 110, 0, 0, 8, 46, 0, 0, 9, 188, 0, 0, 8, 14, 0, 0, 8, 142, 0, 0, 8, 78, 0, 0, 9, 252, 0, 96, 7, 0, 0, 0, 8, 81, 0, 0, 8, 17, 0, 21, 8, 131, 0, 18, 7, 31, 0, 0, 8, 113, 0, 0, 8, 49, 0, 0, 9, 194, 0, 16, 7, 10, 0, 0, 8, 97, 0, 0, 8, 33, 0, 0, 9, 162, 0, 0, 8, 1, 0, 0, 8, 129, 0, 0, 8, 65, 0, 0, 9, 226, 0, 16, 7, 6, 0, 0, 8, 89, 0, 0, 8, 25, 0, 0, 9, 146, 0, 19, 7, 59, 0, 0, 8, 121, 0, 0, 8, 57, 0, 0, 9, 210, 0, 17, 7, 17, 0, 0, 8, 105, 0, 0, 8, 41, 0, 0, 9, 178, 0, 0, 8, 9, 0, 0, 8, 137, 0, 0, 8, 73, 0, 0, 9, 242, 0, 16, 7, 4, 0, 0, 8, 85, 0, 0, 8, 21, 0, 16, 8, 2, 1, 19, 7, 43, 0, 0, 8, 117, 0, 0, 8, 53, 0, 0, 9, 202, 0, 17, 7, 13, 0, 0, 8, 101, 0, 0, 8, 37, 0, 0, 9, 170, 0, 0, 8, 5, 0, 0, 8, 133, 0, 0, 8, 69, 0, 0, 9, 234, 0, 16, 7, 8, 0, 0, 8, 93, 0, 0, 8, 29, 0, 0, 9, 154, 0, 20, 7, 83, 0, 0, 8, 125, 0, 0, 8, 61, 0, 0, 9, 218, 0, 18, 7, 23, 0, 0, 8, 109, 0, 0, 8, 45, 0, 0, 9, 186, 0, 0, 8, 13, 0, 0, 8, 141, 0, 0, 8, 77, 0, 0, 9, 250, 0, 16, 7, 3, 0, 0, 8, 83, 0, 0, 8, 19, 0, 21, 8, 195, 0, 19, 7, 35, 0, 0, 8, 115, 0, 0, 8, 51, 0, 0, 9, 198, 0, 17, 7, 11, 0, 0, 8, 99, 0, 0, 8, 35, 0, 0, 9, 166, 0, 0, 8, 3, 0, 0, 8, 131, 0, 0, 8, 67, 0, 0, 9, 230, 0, 16, 7, 7, 0, 0, 8, 91, 0, 0, 8, 27, 0, 0, 9, 150, 0, 20, 7, 67, 0, 0, 8, 123, 0, 0, 8, 59, 0, 0, 9, 214, 0, 18, 7, 19, 0, 0, 8, 107, 0, 0, 8, 43, 0, 0, 9, 182, 0, 0, 8, 11, 0, 0, 8, 139, 0, 0, 8, 75, 0, 0, 9, 246, 0, 16, 7, 5, 0, 0, 8, 87, 0, 0, 8, 23, 0, 64, 8, 0, 0, 19, 7, 51, 0, 0, 8, 119, 0, 0, 8, 55, 0, 0, 9, 206, 0, 17, 7, 15, 0, 0, 8, 103, 0, 0, 8, 39, 0, 0, 9, 174, 0, 0, 8, 7, 0, 0, 8, 135, 0, 0, 8, 71, 0, 0, 9, 238, 0, 16, 7, 9, 0, 0, 8, 95, 0, 0, 8, 31, 0, 0, 9, 158, 0, 20, 7, 99, 0, 0, 8, 127, 0, 0, 8, 63, 0, 0, 9, 222, 0, 18, 7, 27, 0, 0, 8, 111, 0, 0, 8, 47, 0, 0, 9, 190, 0, 0, 8, 15, 0, 0, 8, 143, 0, 0, 8, 79, 0, 0, 9, 254, 0, 96, 7, 0, 0, 0, 8, 80, 0, 0, 8, 16, 0, 20, 8, 115, 0, 18, 7, 31, 0, 0, 8, 112, 0, 0, 8, 48, 0, 0, 9, 193, 0, 16, 7, 10, 0, 0, 8, 96, 0, 0, 8, 32, 0, 0, 9, 161, 0, 0, 8, 0, 0, 0, 8, 128, 0, 0, 8, 64, 0, 0, 9, 225, 0, 16, 7, 6, 0, 0, 8, 88, 0, 0, 8, 24, 0, 0, 9, 145, 0, 19, 7, 59, 0, 0, 8, 120, 0, 0, 8, 56, 0, 0, 9, 209, 0, 17, 7, 17, 0, 0, 8, 104, 0, 0, 8, 40, 0, 0, 9, 177, 0, 0, 8, 8, 0, 0, 8, 136, 0, 0, 8, 72, 0, 0, 9, 241, 0, 16, 7, 4, 0, 0, 8, 84, 0, 0, 8, 20, 0, 21, 8, 227, 0, 19, 7, 43, 0, 0, 8, 116, 0, 0, 8, 52, 0, 0, 9, 201, 0, 17, 7, 13, 0, 0, 8, 100, 0, 0, 8, 36, 0, 0, 9, 169, 0, 0, 8, 4, 0, 0, 8, 132, 0, 0, 8, 68, 0, 0, 9, 233, 0, 16, 7, 8, 0, 0, 8, 92, 0, 0, 8, 28, 0, 0, 9, 153, 0, 20, 7, 83, 0, 0, 8, 124, 0, 0, 8, 60, 0, 0, 9, 217, 0, 18, 7, 23, 0, 0, 8, 108, 0, 0, 8, 44, 0, 0, 9, 185, 0, 0, 8, 12, 0, 0, 8, 140, 0, 0, 8, 76, 0, 0, 9, 249, 0, 16, 7, 3, 0, 0, 8, 82, 0, 0, 8, 18, 0, 21, 8, 163, 0, 19, 7, 35, 0, 0, 8, 114, 0, 0, 8, 50, 0, 0, 9, 197, 0, 17, 7, 11, 0, 0, 8, 98, 0, 0, 8, 34, 0, 0, 9, 165, 0, 0, 8, 2, 0, 0, 8, 130, 0, 0, 8, 66, 0, 0, 9, 229, 0, 16, 7, 7, 0, 0, 8, 90, 0, 0, 8, 26, 0, 0, 9, 149, 0, 20, 7, 67, 0, 0, 8, 122, 0, 0, 8, 58, 0, 0, 9, 213, 0, 18, 7, 19, 0, 0, 8, 106, 0, 0, 8, 42, 0, 0, 9, 181, 0, 0, 8, 10, 0, 0, 8, 138, 0, 0, 8, 74, 0, 0, 9, 245, 0, 16, 7, 5, 0, 0, 8, 86, 0, 0, 8, 22, 0, 64, 8, 0, 0, 19, 7, 51, 0, 0, 8, 118, 0, 0, 8, 54, 0, 0, 9, 205, 0, 17, 7, 15, 0, 0, 8, 102, 0, 0, 8, 38, 0, 0, 9, 173, 0, 0, 8, 6, 0, 0, 8, 134, 0, 0, 8, 70, 0, 0, 9, 237, 0, 16, 7, 9, 0, 0, 8, 94, 0, 0, 8, 30, 0, 0, 9, 157, 0, 20, 7, 99, 0, 0, 8, 126, 0, 0, 8, 62, 0, 0, 9, 221, 0, 18, 7, 27, 0, 0, 8, 110, 0, 0, 8, 46, 0, 0, 9, 189, 0, 0, 8, 14, 0, 0, 8, 142, 0, 0, 8, 78, 0, 0, 9, 253, 0, 96, 7, 0, 0, 0, 8, 81, 0, 0, 8, 17, 0, 21, 8, 131, 0, 18, 7, 31, 0, 0, 8, 113, 0, 0, 8, 49, 0, 0, 9, 195, 0, 16, 7, 10, 0, 0, 8, 97, 0, 0, 8, 33, 0, 0, 9, 163, 0, 0, 8, 1, 0, 0, 8, 129, 0, 0, 8, 65, 0, 0, 9, 227, 0, 16, 7, 6, 0, 0, 8, 89, 0, 0, 8, 25, 0, 0, 9, 147, 0, 19, 7, 59, 0, 0, 8, 121, 0, 0, 8, 57, 0, 0, 9, 211, 0, 17, 7, 17, 0, 0, 8, 105, 0, 0, 8, 41, 0, 0, 9, 179, 0, 0, 8, 9, 0, 0, 8, 137, 0, 0, 8, 73, 0, 0, 9, 243, 0, 16, 7, 4, 0, 0, 8, 85, 0, 0, 8, 21, 0, 16, 8, 2, 1, 19, 7, 43, 0, 0, 8, 117, 0, 0, 8, 53, 0, 0, 9, 203, 0, 17, 7, 13, 0, 0, 8, 101, 0, 0, 8, 37, 0, 0, 9, 171, 0, 0, 8, 5, 0, 0, 8, 133, 0, 0, 8, 69, 0, 0, 9, 235, 0, 16, 7, 8, 0, 0, 8, 93, 0, 0, 8, 29, 0, 0, 9, 155, 0, 20, 7, 83, 0, 0, 8, 125, 0, 0, 8, 61, 0, 0, 9, 219, 0, 18, 7, 23, 0, 0, 8, 109, 0, 0, 8, 45, 0, 0, 9, 187, 0, 0, 8, 13, 0, 0, 8, 141, 0, 0, 8, 77, 0, 0, 9, 251, 0, 16, 7, 3, 0, 0, 8, 83, 0, 0, 8, 19, 0, 21, 8, 195, 0, 19, 7, 35, 0, 0, 8, 115, 0, 0, 8, 51, 0, 0, 9, 199, 0, 17, 7, 11, 0, 0, 8, 99, 0, 0, 8, 35, 0, 0, 9, 167, 0, 0, 8, 3, 0, 0, 8, 131, 0, 0, 8, 67, 0, 0, 9, 231, 0, 16, 7, 7, 0, 0, 8, 91, 0, 0, 8, 27, 0, 0, 9, 151, 0, 20, 7, 67, 0, 0, 8, 123, 0, 0, 8, 59, 0, 0, 9, 215, 0, 18, 7, 19, 0, 0, 8, 107, 0, 0, 8, 43, 0, 0, 9, 183, 0, 0, 8, 11, 0, 0, 8, 139, 0, 0, 8, 75, 0, 0, 9, 247, 0, 16, 7, 5, 0, 0, 8, 87, 0, 0, 8, 23, 0, 64, 8, 0, 0, 19, 7, 51, 0, 0, 8, 119, 0, 0, 8, 55, 0, 0, 9, 207, 0, 17, 7, 15, 0, 0, 8, 103, 0, 0, 8, 39, 0, 0, 9, 175, 0, 0, 8, 7, 0, 0, 8, 135, 0, 0, 8, 71, 0, 0, 9, 239, 0, 16, 7, 9, 0, 0, 8, 95, 0, 0, 8, 31, 0, 0, 9, 159, 0, 20, 7, 99, 0, 0, 8, 127, 0, 0, 8, 63, 0, 0, 9, 223, 0, 18, 7, 27, 0, 0, 8, 111, 0, 0, 8, 47, 0, 0, 9, 191, 0, 0, 8, 15, 0, 0, 8, 143, 0, 0, 8, 79, 0, 0, 9, 255};
.const .align 2 .b8 distfix[128] = {16, 5, 1, 0, 23, 5, 1, 1, 19, 5, 17, 0, 27, 5, 1, 16, 17, 5, 5, 0, 25, 5, 1, 4, 21, 5, 65, 0, 29, 5, 1, 64, 16, 5, 3, 0, 24, 5, 1, 2, 20, 5, 33, 0, 28, 5, 1, 32, 18, 5, 9, 0, 26, 5, 1, 8, 22, 5, 129, 0, 64, 5, 0, 0, 16, 5, 2, 0, 23, 5, 129, 1, 19, 5, 25, 0, 27, 5, 1, 24, 17, 5, 7, 0, 25, 5, 1, 6, 21, 5, 97, 0, 29, 5, 1, 96, 16, 5, 4, 0, 24, 5, 1, 3, 20, 5, 49, 0, 28, 5, 1, 48, 18, 5, 13, 0, 26, 5, 1, 12, 22, 5, 193, 0, 64, 5};
// _ZZ25m17200_sxx_cuda_optimizedPK5pkzipPK8digest_tPK4pw_tjPjE6l_data has been demoted

.visible .entry _Z25m17200_sxx_cuda_optimizedPK5pkzipPK8digest_tPK4pw_tjPj(
	.param .u64 .ptr .align 1 _Z25m17200_sxx_cuda_optimizedPK5pkzipPK8digest_tPK4pw_tjPj_param_0,
	.param .u64 .ptr .align 1 _Z25m17200_sxx_cuda_optimizedPK5pkzipPK8digest_tPK4pw_tjPj_param_1,
	.param .u64 .ptr .align 1 _Z25m17200_sxx_cuda_optimizedPK5pkzipPK8digest_tPK4pw_tjPj_param_2,
	.param .u32 _Z25m17200_sxx_cuda_optimizedPK5pkzipPK8digest_tPK4pw_tjPj_param_3,
	.param .u64 .ptr .align 1 _Z25m17200_sxx_cuda_optimizedPK5pkzipPK8digest_tPK4pw_tjPj_param_4
)
{
	.reg .pred 	%p<121>;
	.reg .b16 	%rs<11>;
	.reg .b32 	%r<1431>;
	.reg .b64 	%rd<305>;
	// demoted variable
	.shared .align 4 .b8 _ZZ25m17200_sxx_cuda_optimizedPK5pkzipPK8digest_tPK4pw_tjPjE6l_data[36];
	ld.param.u64 	%rd16, [_Z25m17200_sxx_cuda_optimizedPK5pkzipPK8digest_tPK4pw_tjPj_param_0];
	ld.param.u64 	%rd17, [_Z25m17200_sxx_cuda_optimizedPK5pkzipPK8digest_tPK4pw_tjPj_param_2];
	ld.param.u32 	%r219, [_Z25m17200_sxx_cuda_optimizedPK5pkzipPK8digest_tPK4pw_tjPj_param_3];
	ld.param.u64 	%rd15, [_Z25m17200_sxx_cuda_optimizedPK5pkzipPK8digest_tPK4pw_tjPj_param_4];
	cvta.to.global.u64 	%rd1, %rd17;
	cvta.to.global.u64 	%rd2, %rd16;
	mov.u32 	%r220, %ctaid.x;
	mov.u32 	%r1, %ntid.x;
	mov.u32 	%r1344, %tid.x;
	mad.lo.s32 	%r3, %r220, %r1, %r1344;
	setp.gt.u32 	%p1, %r1344, 8;
	@%p1 bra 	$L__BB0_3;
	shl.b32 	%r221, %r1344, 2;
	mov.u32 	%r222, _ZZ25m17200_sxx_cuda_optimizedPK5pkzipPK8digest_tPK4pw_tjPjE6l_data;
	add.s32 	%r1343, %r222, %r221;
	shl.b32 	%r5, %r1, 2;
	mul.wide.u32 	%rd18, %r1344, 4;
	add.s64 	%rd19, %rd18, %rd2;
	add.s64 	%rd302, %rd19, 40;
	mul.wide.u32 	%rd4, %r1, 4;
$L__BB0_2:
	ld.global.nc.u32 	%r223, [%rd302];
	st.shared.u32 	[%r1343], %r223;
	add.s32 	%r1344, %r1344, %r1;
	add.s32 	%r1343, %r1343, %r5;
	add.s64 	%rd302, %rd302, %rd4;
	setp.lt.u32 	%p2, %r1344, 9;
	@%p2 bra 	$L__BB0_2;
$L__BB0_3:
	bar.sync 	0;
	setp.ge.u32 	%p3, %r3, %r219;
	@%p3 bra 	$L__BB0_138;
	cvta.to.global.u64 	%rd20, %rd15;
	mul.wide.u32 	%rd21, %r3, 4;
	add.s64 	%rd7, %rd20, %rd21;
	mov.b32 	%r227, 0;
	st.global.u32 	[%rd7], %r227;
	ld.global.nc.u8 	%rs3, [%rd2+1];
	cvt.u16.u8 	%rs1, %rs3;
	ld.global.nc.u32 	%r228, [%rd2+36];
	mov.b32 	{%rs4, %rs5}, %r228;
	cvt.u32.u16 	%r10, %rs4;
	cvt.u32.u16 	%r11, %rs5;
	ld.global.nc.u32 	%r12, [%rd2+32];
	mul.wide.u32 	%rd22, %r3, 260;
	add.s64 	%rd8, %rd1, %rd22;
	ld.global.nc.u32 	%r13, [%rd8+256];
	shr.u32 	%r14, %r13, 2;
	setp.lt.u32 	%p4, %r13, 4;
	mov.b32 	%r1360, 878082192;
	mov.b32 	%r1359, 591751049;
	mov.b32 	%r1358, 305419896;
	@%p4 bra 	$L__BB0_11;
	setp.eq.s32 	%p5, %r14, 1;
	mov.b32 	%r1358, 305419896;
	mov.b32 	%r1359, 591751049;
	mov.b32 	%r1360, 878082192;
	mov.b64 	%rd304, 0;
	@%p5 bra 	$L__BB0_9;
	and.b32  	%r237, %r14, 1073741822;
	neg.s32 	%r1345, %r237;
	add.s64 	%rd25, %rd22, %rd1;
	add.s64 	%rd303, %rd25, 4;
	mov.b32 	%r1358, 305419896;
	mov.b32 	%r1359, 591751049;
	mov.b32 	%r1360, 878082192;
	mov.u64 	%rd44, crc32tab;
$L__BB0_7:
	ld.global.nc.u32 	%r254, [%rd303+-4];
	shr.u32 	%r255, %r1358, 8;
	xor.b32  	%r256, %r254, %r1358;
	shl.b32 	%r257, %r256, 2;
	cvt.u64.u32 	%rd42, %r257;
	and.b64  	%rd43, %rd42, 1020;
	cvta.global.u64 	%rd45, %rd44;
	add.s64 	%rd26, %rd45, %rd43;
	// begin inline asm
	ld.global.nc.u32 %r238, [%rd26];
	// end inline asm
	xor.b32  	%r258, %r238, %r255;
	and.b32  	%r259, %r258, 255;
	add.s32 	%r260, %r259, %r1359;
	mad.lo.s32 	%r261, %r260, 134775813, 1;
	shr.u32 	%r262, %r261, 24;
	shr.u32 	%r263, %r1360, 8;
	and.b32  	%r264, %r1360, 255;
	xor.b32  	%r265, %r262, %r264;
	mul.wide.u32 	%rd46, %r265, 4;
	add.s64 	%rd27, %rd45, %rd46;
	// begin inline asm
	ld.global.nc.u32 %r239, [%rd27];
	// end inline asm
	xor.b32  	%r266, %r239, %r263;
	shr.u32 	%r267, %r258, 8;
	shr.u32 	%r268, %r256, 8;
	xor.b32  	%r269, %r268, %r238;
	shl.b32 	%r270, %r269, 2;
	cvt.u64.u32 	%rd47, %r270;
	and.b64  	%rd48, %rd47, 1020;
	add.s64 	%rd28, %rd45, %rd48;
	// begin inline asm
	ld.global.nc.u32 %r240, [%rd28];
	// end inline asm
	xor.b32  	%r271, %r267, %r240;
	and.b32  	%r272, %r271, 255;
	add.s32 	%r273, %r261, %r272;
	mad.lo.s32 	%r274, %r273, 134775813, 1;
	shr.u32 	%r275, %r274, 24;
	shr.u32 	%r276, %r266, 8;
	and.b32  	%r277, %r266, 255;
	xor.b32  	%r278, %r275, %r277;
	mul.wide.u32 	%rd49, %r278, 4;
	add.s64 	%rd29, %rd45, %rd49;
	// begin inline asm
	ld.global.nc.u32 %r241, [%rd29];
	// end inline asm
	xor.b32  	%r279, %r276, %r241;
	shr.u32 	%r280, %r254, 16;
	shr.u32 	%r281, %r271, 8;
	xor.b32  	%r282, %r271, %r280;
	shl.b32 	%r283, %r282, 2;
	cvt.u64.u32 	%rd50, %r283;
	and.b64  	%rd51, %rd50, 1020;
	add.s64 	%rd30, %rd45, %rd51;
	// begin inline asm
	ld.global.nc.u32 %r242, [%rd30];
	// end inline asm
	xor.b32  	%r284, %r281, %r242;
	and.b32  	%r285, %r284, 255;
	add.s32 	%r286, %r274, %r285;
	mad.lo.s32 	%r287, %r286, 134775813, 1;
	shr.u32 	%r288, %r287, 24;
	shr.u32 	%r289, %r279, 8;
	and.b32  	%r290, %r279, 255;
	xor.b32  	%r291, %r288, %r290;
	mul.wide.u32 	%rd52, %r291, 4;
	add.s64 	%rd31, %rd45, %rd52;
	// begin inline asm
	ld.global.nc.u32 %r243, [%rd31];
	// end inline asm
	xor.b32  	%r292, %r289, %r243;
	shr.u32 	%r293, %r254, 24;
	shr.u32 	%r294, %r284, 8;
	xor.b32  	%r295, %r285, %r293;
	mul.wide.u32 	%rd53, %r295, 4;
	add.s64 	%rd32, %rd45, %rd53;
	// begin inline asm
	ld.global.nc.u32 %r244, [%rd32];
	// end inline asm
	xor.b32  	%r296, %r294, %r244;
	and.b32  	%r297, %r296, 255;
	add.s32 	%r298, %r287, %r297;
	mad.lo.s32 	%r299, %r298, 134775813, 1;
	shr.u32 	%r300, %r299, 24;
	shr.u32 	%r301, %r292, 8;
	and.b32  	%r302, %r292, 255;
	xor.b32  	%r303, %r300, %r302;
	mul.wide.u32 	%rd54, %r303, 4;
	add.s64 	%rd33, %rd45, %rd54;
	// begin inline asm
	ld.global.nc.u32 %r245, [%rd33];
	// end inline asm
	xor.b32  	%r304, %r301, %r245;
	ld.global.nc.u32 	%r305, [%rd303];
	shr.u32 	%r306, %r296, 8;
	xor.b32  	%r307, %r305, %r296;
	shl.b32 	%r308, %r307, 2;
	cvt.u64.u32 	%rd55, %r308;
	and.b64  	%rd56, %rd55, 1020;
	add.s64 	%rd34, %rd45, %rd56;
	// begin inline asm
	ld.global.nc.u32 %r246, [%rd34];
	// end inline asm
	xor.b32  	%r309, %r246, %r306;
	and.b32  	%r310, %r309, 255;
	add.s32 	%r311, %r310, %r299;
	mad.lo.s32 	%r312, %r311, 134775813, 1;
	shr.u32 	%r313, %r312, 24;
	shr.u32 	%r314, %r304, 8;
	and.b32  	%r315, %r304, 255;
	xor.b32  	%r316, %r313, %r315;
	mul.wide.u32 	%rd57, %r316, 4;
	add.s64 	%rd35, %rd45, %rd57;
	// begin inline asm
	ld.global.nc.u32 %r247, [%rd35];
	// end inline asm
	xor.b32  	%r317, %r247, %r314;
	shr.u32 	%r318, %r309, 8;
	shr.u32 	%r319, %r307, 8;
	xor.b32  	%r320, %r319, %r246;
	shl.b32 	%r321, %r320, 2;
	cvt.u64.u32 	%rd58, %r321;
	and.b64  	%rd59, %rd58, 1020;
	add.s64 	%rd36, %rd45, %rd59;
	// begin inline asm
	ld.global.nc.u32 %r248, [%rd36];
	// end inline asm
	xor.b32  	%r322, %r318, %r248;
	and.b32  	%r323, %r322, 255;
	add.s32 	%r324, %r312, %r323;
	mad.lo.s32 	%r325, %r324, 134775813, 1;
	shr.u32 	%r326, %r325, 24;
	shr.u32 	%r327, %r317, 8;
	and.b32  	%r328, %r317, 255;
	xor.b32  	%r329, %r326, %r328;
	mul.wide.u32 	%rd60, %r329, 4;
	add.s64 	%rd37, %rd45, %rd60;
	// begin inline asm
	ld.global.nc.u32 %r249, [%rd37];
	// end inline asm
	xor.b32  	%r330, %r327, %r249;
	shr.u32 	%r331, %r305, 16;
	shr.u32 	%r332, %r322, 8;
	xor.b32  	%r333, %r322, %r331;
	shl.b32 	%r334, %r333, 2;
	cvt.u64.u32 	%rd61, %r334;
	and.b64  	%rd62, %rd61, 1020;
	add.s64 	%rd38, %rd45, %rd62;
	// begin inline asm
	ld.global.nc.u32 %r250, [%rd38];
	// end inline asm
	xor.b32  	%r335, %r332, %r250;
	and.b32  	%r336, %r335, 255;
	add.s32 	%r337, %r325, %r336;
	mad.lo.s32 	%r338, %r337, 134775813, 1;
	shr.u32 	%r339, %r338, 24;
	shr.u32 	%r340, %r330, 8;
	and.b32  	%r341, %r330, 255;
	xor.b32  	%r342, %r339, %r341;
	mul.wide.u32 	%rd63, %r342, 4;
	add.s64 	%rd39, %rd45, %rd63;
	// begin inline asm
	ld.global.nc.u32 %r251, [%rd39];
	// end inline asm
	xor.b32  	%r343, %r340, %r251;
	shr.u32 	%r344, %r305, 24;
	shr.u32 	%r345, %r335, 8;
	xor.b32  	%r346, %r336, %r344;
	mul.wide.u32 	%rd64, %r346, 4;
	add.s64 	%rd40, %rd45, %rd64;
	// begin inline asm
	ld.global.nc.u32 %r252, [%rd40];
	// end inline asm
	xor.b32  	%r1358, %r345, %r252;
	and.b32  	%r347, %r1358, 255;
	add.s32 	%r348, %r338, %r347;
	mad.lo.s32 	%r1359, %r348, 134775813, 1;
	shr.u32 	%r349, %r1359, 24;
	shr.u32 	%r350, %r343, 8;
	and.b32  	%r351, %r343, 255;
	xor.b32  	%r352, %r349, %r351;
	mul.wide.u32 	%rd65, %r352, 4;
	add.s64 	%rd41, %rd45, %rd65;
	// begin inline asm
	ld.global.nc.u32 %r253, [%rd41];
	// end inline asm
	xor.b32  	%r1360, %r350, %r253;
	add.s32 	%r1345, %r1345, 2;
	add.s64 	%rd303, %rd303, 8;
	setp.ne.s32 	%p6, %r1345, 0;
	@%p6 bra 	$L__BB0_7;
	cvt.u64.u32 	%rd304, %r237;
$L__BB0_9:
	and.b32  	%r354, %r13, 4;
	setp.eq.s32 	%p7, %r354, 0;
	@%p7 bra 	$L__BB0_11;
	shl.b64 	%rd74, %rd304, 2;
	add.s64 	%rd75, %rd8, %rd74;
	ld.global.nc.u32 	%r363, [%rd75];
	shr.u32 	%r364, %r1358, 8;
	xor.b32  	%r365, %r363, %r1358;
	shl.b32 	%r366, %r365, 2;
	cvt.u64.u32 	%rd76, %r366;
	and.b64  	%rd77, %rd76, 1020;
	mov.u64 	%rd78, crc32tab;
	cvta.global.u64 	%rd79, %rd78;
	add.s64 	%rd66, %rd79, %rd77;
	// begin inline asm
	ld.global.nc.u32 %r355, [%rd66];
	// end inline asm
	xor.b32  	%r367, %r355, %r364;
	and.b32  	%r368, %r367, 255;
	add.s32 	%r369, %r368, %r1359;
	mad.lo.s32 	%r370, %r369, 134775813, 1;
	shr.u32 	%r371, %r370, 24;
	shr.u32 	%r372, %r1360, 8;
	and.b32  	%r373, %r1360, 255;
	xor.b32  	%r374, %r371, %r373;
	mul.wide.u32 	%rd80, %r374, 4;
	add.s64 	%rd67, %rd79, %rd80;
	// begin inline asm
	ld.global.nc.u32 %r356, [%rd67];
	// end inline asm
	xor.b32  	%r375, %r356, %r372;
	shr.u32 	%r376, %r367, 8;
	shr.u32 	%r377, %r365, 8;
	xor.b32  	%r378, %r377, %r355;
	shl.b32 	%r379, %r378, 2;
	cvt.u64.u32 	%rd81, %r379;
	and.b64  	%rd82, %rd81, 1020;
	add.s64 	%rd68, %rd79, %rd82;
	// begin inline asm
	ld.global.nc.u32 %r357, [%rd68];
	// end inline asm
	xor.b32  	%r380, %r376, %r357;
	and.b32  	%r381, %r380, 255;
	add.s32 	%r382, %r370, %r381;
	mad.lo.s32 	%r383, %r382, 134775813, 1;
	shr.u32 	%r384, %r383, 24;
	shr.u32 	%r385, %r375, 8;
	and.b32  	%r386, %r375, 255;
	xor.b32  	%r387, %r384, %r386;
	mul.wide.u32 	%rd83, %r387, 4;
	add.s64 	%rd69, %rd79, %rd83;
	// begin inline asm
	ld.global.nc.u32 %r358, [%rd69];
	// end inline asm
	xor.b32  	%r388, %r385, %r358;
	shr.u32 	%r389, %r363, 16;
	shr.u32 	%r390, %r380, 8;
	xor.b32  	%r391, %r380, %r389;
	shl.b32 	%r392, %r391, 2;
	cvt.u64.u32 	%rd84, %r392;
	and.b64  	%rd85, %rd84, 1020;
	add.s64 	%rd70, %rd79, %rd85;
	// begin inline asm
	ld.global.nc.u32 %r359, [%rd70];
	// end inline asm
	xor.b32  	%r393, %r390, %r359;
	and.b32  	%r394, %r393, 255;
	add.s32 	%r395, %r383, %r394;
	mad.lo.s32 	%r396, %r395, 134775813, 1;
	shr.u32 	%r397, %r396, 24;
	shr.u32 	%r398, %r388, 8;
	and.b32  	%r399, %r388, 255;
	xor.b32  	%r400, %r397, %r399;
	mul.wide.u32 	%rd86, %r400, 4;
	add.s64 	%rd71, %rd79, %rd86;
	// begin inline asm
	ld.global.nc.u32 %r360, [%rd71];
	// end inline asm
	xor.b32  	%r401, %r398, %r360;
	shr.u32 	%r402, %r363, 24;
	shr.u32 	%r403, %r393, 8;
	xor.b32  	%r404, %r394, %r402;
	mul.wide.u32 	%rd87, %r404, 4;
	add.s64 	%rd72, %rd79, %rd87;
	// begin inline asm
	ld.global.nc.u32 %r361, [%rd72];
	// end inline asm
	xor.b32  	%r1358, %r403, %r361;
	and.b32  	%r405, %r1358, 255;
	add.s32 	%r406, %r396, %r405;
	mad.lo.s32 	%r1359, %r406, 134775813, 1;
	shr.u32 	%r407, %r1359, 24;
	shr.u32 	%r408, %r401, 8;
	and.b32  	%r409, %r401, 255;
	xor.b32  	%r410, %r407, %r409;
	mul.wide.u32 	%rd88, %r410, 4;
	add.s64 	%rd73, %rd79, %rd88;
	// begin inline asm
	ld.global.nc.u32 %r362, [%rd73];
	// end inline asm
	xor.b32  	%r1360, %r408, %r362;
$L__BB0_11:
	and.b32  	%r36, %r13, 3;
	setp.eq.s32 	%p8, %r36, 0;
	@%p8 bra 	$L__BB0_15;
	mul.wide.u32 	%rd91, %r14, 4;
	add.s64 	%rd92, %rd8, %rd91;
	ld.global.nc.u32 	%r37, [%rd92];
	shr.u32 	%r413, %r1358, 8;
	xor.b32  	%r38, %r37, %r1358;
	shl.b32 	%r414, %r38, 2;
	cvt.u64.u32 	%rd93, %r414;
	and.b64  	%rd94, %rd93, 1020;
	mov.u64 	%rd95, crc32tab;
	cvta.global.u64 	%rd96, %rd95;
	add.s64 	%rd89, %rd96, %rd94;
	// begin inline asm
	ld.global.nc.u32 %r411, [%rd89];
	// end inline asm
	xor.b32  	%r1358, %r411, %r413;
	and.b32  	%r415, %r1358, 255;
	add.s32 	%r416, %r415, %r1359;
	mad.lo.s32 	%r1359, %r416, 134775813, 1;
	shr.u32 	%r417, %r1359, 24;
	shr.u32 	%r418, %r1360, 8;
	and.b32  	%r419, %r1360, 255;
	xor.b32  	%r420, %r417, %r419;
	mul.wide.u32 	%rd97, %r420, 4;
	add.s64 	%rd90, %rd96, %rd97;
	// begin inline asm
	ld.global.nc.u32 %r412, [%rd90];
	// end inline asm
	xor.b32  	%r1360, %r412, %r418;
	setp.eq.s32 	%p9, %r36, 1;
	@%p9 bra 	$L__BB0_15;
	shr.u32 	%r423, %r1358, 8;
	shr.u32 	%r424, %r38, 8;
	xor.b32  	%r425, %r424, %r411;
	shl.b32 	%r426, %r425, 2;
	cvt.u64.u32 	%rd100, %r426;
	and.b64  	%rd101, %rd100, 1020;
	cvta.global.u64 	%rd103, %rd95;
	add.s64 	%rd98, %rd103, %rd101;
	// begin inline asm
	ld.global.nc.u32 %r421, [%rd98];
	// end inline asm
	xor.b32  	%r1358, %r421, %r423;
	and.b32  	%r427, %r1358, 255;
	add.s32 	%r428, %r427, %r1359;
	mad.lo.s32 	%r1359, %r428, 134775813, 1;
	shr.u32 	%r429, %r1359, 24;
	shr.u32 	%r430, %r1360, 8;
	and.b32  	%r431, %r1360, 255;
	xor.b32  	%r432, %r429, %r431;
	mul.wide.u32 	%rd104, %r432, 4;
	add.s64 	%rd99, %rd103, %rd104;
	// begin inline asm
	ld.global.nc.u32 %r422, [%rd99];
	// end inline asm
	xor.b32  	%r1360, %r422, %r430;
	setp.ne.s32 	%p10, %r36, 3;
	@%p10 bra 	$L__BB0_15;
	shr.u32 	%r435, %r37, 16;
	shr.u32 	%r436, %r1358, 8;
	xor.b32  	%r437, %r1358, %r435;
	shl.b32 	%r438, %r437, 2;
	cvt.u64.u32 	%rd107, %r438;
	and.b64  	%rd108, %rd107, 1020;
	cvta.global.u64 	%rd110, %rd95;
	add.s64 	%rd105, %rd110, %rd108;
	// begin inline asm
	ld.global.nc.u32 %r433, [%rd105];
	// end inline asm
	xor.b32  	%r1358, %r433, %r436;
	and.b32  	%r439, %r1358, 255;
	add.s32 	%r440, %r439, %r1359;
	mad.lo.s32 	%r1359, %r440, 134775813, 1;
	shr.u32 	%r441, %r1359, 24;
	shr.u32 	%r442, %r1360, 8;
	and.b32  	%r443, %r1360, 255;
	xor.b32  	%r444, %r441, %r443;
	mul.wide.u32 	%rd111, %r444, 4;
	add.s64 	%rd106, %rd110, %rd111;
	// begin inline asm
	ld.global.nc.u32 %r434, [%rd106];
	// end inline asm
	xor.b32  	%r1360, %r434, %r442;
$L__BB0_15:
	ld.shared.u32 	%r465, [_ZZ25m17200_sxx_cuda_optimizedPK5pkzipPK8digest_tPK4pw_tjPjE6l_data];
	and.b32  	%r466, %r1360, 65532;
	or.b32  	%r467, %r1360, 3;
	or.b32  	%r468, %r466, 2;
	mul.lo.s32 	%r469, %r468, %r467;
	shr.u32 	%r470, %r469, 8;
	shr.u32 	%r471, %r1358, 8;
	xor.b32  	%r472, %r1358, %r470;
	xor.b32  	%r473, %r472, %r465;
	shl.b32 	%r474, %r473, 2;
	cvt.u64.u32 	%rd132, %r474;
	and.b64  	%rd133, %rd132, 1020;
	mov.u64 	%rd134, crc32tab;
	cvta.global.u64 	%rd135, %rd134;
	add.s64 	%rd112, %rd135, %rd133;
	// begin inline asm
	ld.global.nc.u32 %r445, [%rd112];
	// end inline asm
	xor.b32  	%r475, %r445, %r471;
	and.b32  	%r476, %r475, 255;
	add.s32 	%r477, %r476, %r1359;
	mad.lo.s32 	%r478, %r477, 134775813, 1;
	shr.u32 	%r479, %r478, 24;
	shr.u32 	%r480, %r1360, 8;
	and.b32  	%r481, %r1360, 255;
	xor.b32  	%r482, %r479, %r481;
	mul.wide.u32 	%rd136, %r482, 4;
	add.s64 	%rd113, %rd135, %rd136;
	// begin inline asm
	ld.global.nc.u32 %r446, [%rd113];
	// end inline asm
	xor.b32  	%r483, %r446, %r480;
	and.b32  	%r484, %r483, 65532;
	or.b32  	%r485, %r483, 3;
	or.b32  	%r486, %r484, 2;
	mul.lo.s32 	%r487, %r486, %r485;
	shr.u32 	%r488, %r475, 8;
	xor.b32  	%r489, %r1358, %r487;
	xor.b32  	%r490, %r489, %r465;
	shr.u32 	%r491, %r490, 8;
	xor.b32  	%r492, %r491, %r445;
	shl.b32 	%r493, %r492, 2;
	cvt.u64.u32 	%rd137, %r493;
	and.b64  	%rd138, %rd137, 1020;
	add.s64 	%rd114, %rd135, %rd138;
	// begin inline asm
	ld.global.nc.u32 %r447, [%rd114];
	// end inline asm
	xor.b32  	%r494, %r488, %r447;
	and.b32  	%r495, %r494, 255;
	add.s32 	%r496, %r478, %r495;
	mad.lo.s32 	%r497, %r496, 134775813, 1;
	shr.u32 	%r498, %r497, 24;
	shr.u32 	%r499, %r483, 8;
	and.b32  	%r500, %r483, 255;
	xor.b32  	%r501, %r498, %r500;
	mul.wide.u32 	%rd139, %r501, 4;
	add.s64 	%rd115, %rd135, %rd139;
	// begin inline asm
	ld.global.nc.u32 %r448, [%rd115];
	// end inline asm
	xor.b32  	%r502, %r499, %r448;
	and.b32  	%r503, %r502, 65532;
	or.b32  	%r504, %r502, 3;
	or.b32  	%r505, %r503, 2;
	mul.lo.s32 	%r506, %r505, %r504;
	shr.u32 	%r507, %r506, 8;
	shr.u32 	%r508, %r465, 16;
	shr.u32 	%r509, %r494, 8;
	xor.b32  	%r510, %r508, %r507;
	xor.b32  	%r511, %r510, %r494;
	shl.b32 	%r512, %r511, 2;
	cvt.u64.u32 	%rd140, %r512;
	and.b64  	%rd141, %rd140, 1020;
	add.s64 	%rd116, %rd135, %rd141;
	// begin inline asm
	ld.global.nc.u32 %r449, [%rd116];
	// end inline asm
	xor.b32  	%r513, %r509, %r449;
	and.b32  	%r514, %r513, 255;
	add.s32 	%r515, %r497, %r514;
	mad.lo.s32 	%r516, %r515, 134775813, 1;
	shr.u32 	%r517, %r516, 24;
	shr.u32 	%r518, %r502, 8;
	and.b32  	%r519, %r502, 255;
	xor.b32  	%r520, %r517, %r519;
	mul.wide.u32 	%rd142, %r520, 4;
	add.s64 	%rd117, %rd135, %rd142;
	// begin inline asm
	ld.global.nc.u32 %r450, [%rd117];
	// end inline asm
	xor.b32  	%r521, %r518, %r450;
	and.b32  	%r522, %r521, 65532;
	or.b32  	%r523, %r521, 3;
	or.b32  	%r524, %r522, 2;
	mul.lo.s32 	%r525, %r524, %r523;
	shr.u32 	%r526, %r525, 8;
	shr.u32 	%r527, %r465, 24;
	shr.u32 	%r528, %r513, 8;
	xor.b32  	%r529, %r527, %r526;
	xor.b32  	%r530, %r529, %r513;
	shl.b32 	%r531, %r530, 2;
	cvt.u64.u32 	%rd143, %r531;
	and.b64  	%rd144, %rd143, 1020;
	add.s64 	%rd118, %rd135, %rd144;
	// begin inline asm
	ld.global.nc.u32 %r451, [%rd118];
	// end inline asm
	xor.b32  	%r532, %r528, %r451;
	and.b32  	%r533, %r532, 255;
	add.s32 	%r534, %r516, %r533;
	mad.lo.s32 	%r535, %r534, 134775813, 1;
	shr.u32 	%r536, %r535, 24;
	shr.u32 	%r537, %r521, 8;
	and.b32  	%r538, %r521, 255;
	xor.b32  	%r539, %r536, %r538;
	mul.wide.u32 	%rd145, %r539, 4;
	add.s64 	%rd119, %rd135, %rd145;
	// begin inline asm
	ld.global.nc.u32 %r452, [%rd119];
	// end inline asm
	xor.b32  	%r540, %r537, %r452;
	ld.shared.u32 	%r541, [_ZZ25m17200_sxx_cuda_optimizedPK5pkzipPK8digest_tPK4pw_tjPjE6l_data+4];
	and.b32  	%r542, %r540, 65532;
	or.b32  	%r543, %r540, 3;
	or.b32  	%r544, %r542, 2;
	mul.lo.s32 	%r545, %r544, %r543;
	shr.u32 	%r546, %r532, 8;
	xor.b32  	%r547, %r513, %r545;
	shr.u32 	%r548, %r547, 8;
	xor.b32  	%r549, %r548, %r451;
	xor.b32  	%r550, %r549, %r541;
	shl.b32 	%r551, %r550, 2;
	cvt.u64.u32 	%rd146, %r551;
	and.b64  	%rd147, %rd146, 1020;
	add.s64 	%rd120, %rd135, %rd147;
	// begin inline asm
	ld.global.nc.u32 %r453, [%rd120];
	// end inline asm
	xor.b32  	%r552, %r453, %r546;
	and.b32  	%r553, %r552, 255;
	add.s32 	%r554, %r535, %r553;
	mad.lo.s32 	%r555, %r554, 134775813, 1;
	shr.u32 	%r556, %r555, 24;
	shr.u32 	%r557, %r540, 8;
	and.b32  	%r558, %r540, 255;
	xor.b32  	%r559, %r556, %r558;
	mul.wide.u32 	%rd148, %r559, 4;
	add.s64 	%rd121, %rd135, %rd148;
	// begin inline asm
	ld.global.nc.u32 %r454, [%rd121];
	// end inline asm
	xor.b32  	%r560, %r454, %r557;
	and.b32  	%r561, %r560, 65532;
	or.b32  	%r562, %r560, 3;
	or.b32  	%r563, %r561, 2;
	mul.lo.s32 	%r564, %r563, %r562;
	shr.u32 	%r565, %r552, 8;
	xor.b32  	%r566, %r532, %r564;
	xor.b32  	%r567, %r566, %r541;
	shr.u32 	%r568, %r567, 8;
	xor.b32  	%r569, %r568, %r453;
	shl.b32 	%r570, %r569, 2;
	cvt.u64.u32 	%rd149, %r570;
	and.b64  	%rd150, %rd149, 1020;
	add.s64 	%rd122, %rd135, %rd150;
	// begin inline asm
	ld.global.nc.u32 %r455, [%rd122];
	// end inline asm
	xor.b32  	%r571, %r565, %r455;
	and.b32  	%r572, %r571, 255;
	add.s32 	%r573, %r555, %r572;
	mad.lo.s32 	%r574, %r573, 134775813, 1;
	shr.u32 	%r575, %r574, 24;
	shr.u32 	%r576, %r560, 8;
	and.b32  	%r577, %r560, 255;
	xor.b32  	%r578, %r575, %r577;
	mul.wide.u32 	%rd151, %r578, 4;
	add.s64 	%rd123, %rd135, %rd151;
	// begin inline asm
	ld.global.nc.u32 %r456, [%rd123];
	// end inline asm
	xor.b32  	%r579, %r576, %r456;
	and.b32  	%r580, %r579, 65532;
	or.b32  	%r581, %r579, 3;
	or.b32  	%r582, %r580, 2;
	mul.lo.s32 	%r583, %r582, %r581;
	shr.u32 	%r584, %r583, 8;
	shr.u32 	%r585, %r541, 16;
	shr.u32 	%r586, %r571, 8;
	xor.b32  	%r587, %r585, %r584;
	xor.b32  	%r588, %r587, %r571;
	shl.b32 	%r589, %r588, 2;
	cvt.u64.u32 	%rd152, %r589;
	and.b64  	%rd153, %rd152, 1020;
	add.s64 	%rd124, %rd135, %rd153;
	// begin inline asm
	ld.global.nc.u32 %r457, [%rd124];
	// end inline asm
	xor.b32  	%r590, %r586, %r457;
	and.b32  	%r591, %r590, 255;
	add.s32 	%r592, %r574, %r591;
	mad.lo.s32 	%r593, %r592, 134775813, 1;
	shr.u32 	%r594, %r593, 24;
	shr.u32 	%r595, %r579, 8;
	and.b32  	%r596, %r579, 255;
	xor.b32  	%r597, %r594, %r596;
	mul.wide.u32 	%rd154, %r597, 4;
	add.s64 	%rd125, %rd135, %rd154;
	// begin inline asm
	ld.global.nc.u32 %r458, [%rd125];
	// end inline asm
	xor.b32  	%r598, %r595, %r458;
	and.b32  	%r599, %r598, 65532;
	or.b32  	%r600, %r598, 3;
	or.b32  	%r601, %r599, 2;
	mul.lo.s32 	%r602, %r601, %r600;
	shr.u32 	%r603, %r602, 8;
	shr.u32 	%r604, %r541, 24;
	shr.u32 	%r605, %r590, 8;
	xor.b32  	%r606, %r604, %r603;
	xor.b32  	%r607, %r606, %r590;
	shl.b32 	%r608, %r607, 2;
	cvt.u64.u32 	%rd155, %r608;
	and.b64  	%rd156, %rd155, 1020;
	add.s64 	%rd126, %rd135, %rd156;
	// begin inline asm
	ld.global.nc.u32 %r459, [%rd126];
	// end inline asm
	xor.b32  	%r609, %r605, %r459;
	and.b32  	%r610, %r609, 255;
	add.s32 	%r611, %r593, %r610;
	mad.lo.s32 	%r612, %r611, 134775813, 1;
	shr.u32 	%r613, %r612, 24;
	shr.u32 	%r614, %r598, 8;
	and.b32  	%r615, %r598, 255;
	xor.b32  	%r616, %r613, %r615;
	mul.wide.u32 	%rd157, %r616, 4;
	add.s64 	%rd127, %rd135, %rd157;
	// begin inline asm
	ld.global.nc.u32 %r460, [%rd127];
	// end inline asm
	xor.b32  	%r617, %r614, %r460;
	ld.shared.u32 	%r52, [_ZZ25m17200_sxx_cuda_optimizedPK5pkzipPK8digest_tPK4pw_tjPjE6l_data+8];
	and.b32  	%r618, %r617, 65532;
	or.b32  	%r619, %r617, 3;
	or.b32  	%r620, %r618, 2;
	mul.lo.s32 	%r621, %r620, %r619;
	shr.u32 	%r622, %r609, 8;
	xor.b32  	%r623, %r590, %r621;
	shr.u32 	%r624, %r623, 8;
	xor.b32  	%r625, %r624, %r459;
	xor.b32  	%r626, %r625, %r52;
	shl.b32 	%r627, %r626, 2;
	cvt.u64.u32 	%rd158, %r627;
	and.b64  	%rd159, %rd158, 1020;
	add.s64 	%rd128, %rd135, %rd159;
	// begin inline asm
	ld.global.nc.u32 %r461, [%rd128];
	// end inline asm
	xor.b32  	%r628, %r461, %r622;
	and.b32  	%r629, %r628, 255;
	add.s32 	%r630, %r612, %r629;
	mad.lo.s32 	%r631, %r630, 134775813, 1;
	shr.u32 	%r632, %r631, 24;
	shr.u32 	%r633, %r617, 8;
	and.b32  	%r634, %r617, 255;
	xor.b32  	%r635, %r632, %r634;
	mul.wide.u32 	%rd160, %r635, 4;
	add.s64 	%rd129, %rd135, %rd160;
	// begin inline asm
	ld.global.nc.u32 %r462, [%rd129];
	// end inline asm
	xor.b32  	%r636, %r462, %r633;
	and.b32  	%r637, %r636, 65532;
	or.b32  	%r638, %r636, 3;
	or.b32  	%r639, %r637, 2;
	mul.lo.s32 	%r640, %r639, %r638;
	shr.u32 	%r641, %r628, 8;
	xor.b32  	%r642, %r609, %r640;
	xor.b32  	%r643, %r642, %r52;
	shr.u32 	%r644, %r643, 8;
	xor.b32  	%r645, %r644, %r461;
	shl.b32 	%r646, %r645, 2;
	cvt.u64.u32 	%rd161, %r646;
	and.b64  	%rd162, %rd161, 1020;
	add.s64 	%rd130, %rd135, %rd162;
	// begin inline asm
	ld.global.nc.u32 %r463, [%rd130];
	// end inline asm
	xor.b32  	%r53, %r641, %r463;
	and.b32  	%r647, %r53, 255;
	add.s32 	%r648, %r631, %r647;
	mad.lo.s32 	%r54, %r648, 134775813, 1;
	shr.u32 	%r649, %r54, 24;
	shr.u32 	%r650, %r636, 8;
	and.b32  	%r651, %r636, 255;
	xor.b32  	%r652, %r649, %r651;
	mul.wide.u32 	%rd163, %r652, 4;
	add.s64 	%rd131, %rd135, %rd163;
	// begin inline asm
	ld.global.nc.u32 %r464, [%rd131];
	// end inline asm
	xor.b32  	%r55, %r650, %r464;
	and.b32  	%r653, %r55, 65532;
	or.b32  	%r654, %r55, 3;
	or.b32  	%r655, %r653, 2;
	mul.lo.s32 	%r656, %r655, %r654;
	shr.u32 	%r657, %r656, 8;
	shr.u32 	%r658, %r52, 16;
	xor.b32  	%r659, %r657, %r658;
	and.b32  	%r660, %r659, 255;
	and.b16  	%rs6, %rs1, 255;
	setp.eq.s16 	%p11, %rs6, 2;
	and.b32  	%r662, %r10, 255;
	setp.ne.s32 	%p12, %r662, %r660;
	and.b32  	%r664, %r11, 255;
	setp.ne.s32 	%p13, %r664, %r660;
	and.pred  	%p14, %p12, %p13;
	and.pred  	%p15, %p14, %p11;
	@%p15 bra 	$L__BB0_138;
	shr.u32 	%r667, %r53, 8;
	xor.b32  	%r668, %r659, %r53;
	shl.b32 	%r669, %r668, 2;
	cvt.u64.u32 	%rd166, %r669;
	and.b64  	%rd167, %rd166, 1020;
	cvta.global.u64 	%rd169, %rd134;
	add.s64 	%rd164, %rd169, %rd167;
	// begin inline asm
	ld.global.nc.u32 %r665, [%rd164];
	// end inline asm
	xor.b32  	%r57, %r665, %r667;
	and.b32  	%r58, %r57, 255;
	add.s32 	%r670, %r58, %r54;
	mad.lo.s32 	%r59, %r670, 134775813, 1;
	shr.u32 	%r671, %r59, 24;
	shr.u32 	%r672, %r55, 8;
	and.b32  	%r673, %r55, 255;
	xor.b32  	%r674, %r671, %r673;
	mul.wide.u32 	%rd170, %r674, 4;
	add.s64 	%rd165, %rd169, %rd170;
	// begin inline asm
	ld.global.nc.u32 %r666, [%rd165];
	// end inline asm
	xor.b32  	%r60, %r666, %r672;
	and.b32  	%r675, %r60, 65532;
	or.b32  	%r676, %r60, 3;
	or.b32  	%r677, %r675, 2;
	mul.lo.s32 	%r678, %r677, %r676;
	shr.u32 	%r679, %r678, 8;
	and.b32  	%r681, %r679, 255;
	shr.u32 	%r682, %r52, 24;
	xor.b32  	%r61, %r681, %r682;
	shr.u32 	%r683, %r10, 8;
	setp.ne.s32 	%p16, %r61, %r683;
	shr.u32 	%r684, %r11, 8;
	setp.ne.s32 	%p17, %r61, %r684;
	and.pred  	%p18, %p16, %p17;
	@%p18 bra 	$L__BB0_138;
	shr.u32 	%r688, %r57, 8;
	xor.b32  	%r689, %r61, %r58;
	mul.wide.u32 	%rd173, %r689, 4;
	cvta.global.u64 	%rd175, %rd134;
	add.s64 	%rd171, %rd175, %rd173;
	// begin inline asm
	ld.global.nc.u32 %r686, [%rd171];
	// end inline asm
	xor.b32  	%r62, %r686, %r688;
	and.b32  	%r690, %r62, 255;
	add.s32 	%r691, %r690, %r59;
	mad.lo.s32 	%r63, %r691, 134775813, 1;
	shr.u32 	%r692, %r63, 24;
	shr.u32 	%r693, %r60, 8;
	and.b32  	%r694, %r60, 255;
	xor.b32  	%r695, %r692, %r694;
	mul.wide.u32 	%rd176, %r695, 4;
	add.s64 	%rd172, %rd175, %rd176;
	// begin inline asm
	ld.global.nc.u32 %r687, [%rd172];
	// end inline asm
	xor.b32  	%r64, %r687, %r693;
	ld.shared.u32 	%r65, [_ZZ25m17200_sxx_cuda_optimizedPK5pkzipPK8digest_tPK4pw_tjPjE6l_data+12];
	and.b32  	%r696, %r64, 65532;
	or.b32  	%r697, %r64, 3;
	or.b32  	%r698, %r696, 2;
	mul.lo.s32 	%r699, %r698, %r697;
	shr.u32 	%r700, %r699, 8;
	xor.b32  	%r66, %r700, %r65;
	and.b32  	%r67, %r66, 255;
	and.b32  	%r68, %r66, 6;
	setp.eq.s32 	%p19, %r68, 6;
	@%p19 bra 	$L__BB0_138;
	shr.u32 	%r703, %r62, 8;
	xor.b32  	%r704, %r66, %r62;
	shl.b32 	%r705, %r704, 2;
	cvt.u64.u32 	%rd179, %r705;
	and.b64  	%rd180, %rd179, 1020;
	cvta.global.u64 	%rd182, %rd134;
	add.s64 	%rd177, %rd182, %rd180;
	// begin inline asm
	ld.global.nc.u32 %r701, [%rd177];
	// end inline asm
	xor.b32  	%r70, %r701, %r703;
	and.b32  	%r706, %r70, 255;
	add.s32 	%r707, %r706, %r63;
	mad.lo.s32 	%r71, %r707, 134775813, 1;
	shr.u32 	%r708, %r71, 24;
	shr.u32 	%r709, %r64, 8;
	and.b32  	%r710, %r64, 255;
	xor.b32  	%r711, %r708, %r710;
	mul.wide.u32 	%rd183, %r711, 4;
	add.s64 	%rd178, %rd182, %rd183;
	// begin inline asm
	ld.global.nc.u32 %r702, [%rd178];
	// end inline asm
	xor.b32  	%r72, %r702, %r709;
	setp.gt.u32 	%p20, %r12, 35;
	@%p20 bra 	$L__BB0_20;
	mov.b32 	%r1342, 1;
	st.global.u32 	[%rd7], %r1342;
	bra.uni 	$L__BB0_138;
$L__BB0_20:
	setp.eq.s32 	%p21, %r68, 4;
	@%p21 bra 	$L__BB0_22;
	setp.ne.s32 	%p22, %r68, 2;
	@%p22 bra 	$L__BB0_138;
$L__BB0_22:
	and.b32  	%r758, %r72, 65532;
	or.b32  	%r759, %r72, 3;
	or.b32  	%r760, %r758, 2;
	mul.lo.s32 	%r761, %r760, %r759;
	xor.b32  	%r762, %r761, %r65;
	and.b32  	%r73, %r762, 65280;
	shr.u32 	%r763, %r70, 8;
	xor.b32  	%r764, %r762, %r62;
	shr.u32 	%r765, %r764, 8;
	xor.b32  	%r766, %r765, %r701;
	shl.b32 	%r767, %r766, 2;
	cvt.u64.u32 	%rd230, %r767;
	and.b64  	%rd231, %rd230, 1020;
	cvta.global.u64 	%rd233, %rd134;
	add.s64 	%rd184, %rd233, %rd231;
	// begin inline asm
	ld.global.nc.u32 %r712, [%rd184];
	// end inline asm
	xor.b32  	%r768, %r712, %r763;
	and.b32  	%r769, %r768, 255;
	add.s32 	%r770, %r769, %r71;
	mad.lo.s32 	%r771, %r770, 134775813, 1;
	shr.u32 	%r772, %r771, 24;
	shr.u32 	%r773, %r72, 8;
	and.b32  	%r774, %r72, 255;
	xor.b32  	%r775, %r772, %r774;
	mul.wide.u32 	%rd234, %r775, 4;
	add.s64 	%rd185, %rd233, %rd234;
	// begin inline asm
	ld.global.nc.u32 %r713, [%rd185];
	// end inline asm
	xor.b32  	%r776, %r713, %r773;
	and.b32  	%r777, %r776, 65532;
	or.b32  	%r778, %r776, 3;
	or.b32  	%r779, %r777, 2;
	mul.lo.s32 	%r780, %r779, %r778;
	shr.u32 	%r781, %r780, 8;
	shr.u32 	%r782, %r65, 16;
	xor.b32  	%r783, %r781, %r782;
	shl.b32 	%r784, %r783, 16;
	and.b32  	%r74, %r784, 16711680;
	shr.u32 	%r785, %r768, 8;
	xor.b32  	%r786, %r783, %r768;
	shl.b32 	%r787, %r786, 2;
	cvt.u64.u32 	%rd235, %r787;
	and.b64  	%rd236, %rd235, 1020;
	add.s64 	%rd186, %rd233, %rd236;
	// begin inline asm
	ld.global.nc.u32 %r714, [%rd186];
	// end inline asm
	xor.b32  	%r788, %r785, %r714;
	and.b32  	%r789, %r788, 255;
	add.s32 	%r790, %r771, %r789;
	mad.lo.s32 	%r791, %r790, 134775813, 1;
	shr.u32 	%r792, %r791, 24;
	shr.u32 	%r793, %r776, 8;
	and.b32  	%r794, %r776, 255;
	xor.b32  	%r795, %r792, %r794;
	mul.wide.u32 	%rd237, %r795, 4;
	add.s64 	%rd187, %rd233, %rd237;
	// begin inline asm
	ld.global.nc.u32 %r715, [%rd187];
	// end inline asm
	xor.b32  	%r796, %r793, %r715;
	and.b32  	%r797, %r796, 65532;
	or.b32  	%r798, %r796, 3;
	or.b32  	%r799, %r797, 2;
	mul.lo.s32 	%r800, %r799, %r798;
	shr.u32 	%r801, %r800, 8;
	and.b32  	%r802, %r801, 255;
	shr.u32 	%r803, %r65, 24;
	xor.b32  	%r804, %r802, %r803;
	shl.b32 	%r75, %r804, 24;
	or.b32  	%r805, %r73, %r67;
	or.b32  	%r806, %r805, %r74;
	or.b32  	%r76, %r806, %r75;
	shr.u32 	%r807, %r788, 8;
	xor.b32  	%r808, %r804, %r789;
	mul.wide.u32 	%rd238, %r808, 4;
	add.s64 	%rd188, %rd233, %rd238;
	// begin inline asm
	ld.global.nc.u32 %r716, [%rd188];
	// end inline asm
	xor.b32  	%r809, %r807, %r716;
	and.b32  	%r810, %r809, 255;
	add.s32 	%r811, %r791, %r810;
	mad.lo.s32 	%r812, %r811, 134775813, 1;
	shr.u32 	%r813, %r812, 24;
	shr.u32 	%r814, %r796, 8;
	and.b32  	%r815, %r796, 255;
	xor.b32  	%r816, %r813, %r815;
	mul.wide.u32 	%rd239, %r816, 4;
	add.s64 	%rd189, %rd233, %rd239;
	// begin inline asm
	ld.global.nc.u32 %r717, [%rd189];
	// end inline asm
	xor.b32  	%r817, %r814, %r717;
	ld.shared.u32 	%r818, [_ZZ25m17200_sxx_cuda_optimizedPK5pkzipPK8digest_tPK4pw_tjPjE6l_data+16];
	and.b32  	%r819, %r817, 65532;
	or.b32  	%r820, %r817, 3;
	or.b32  	%r821, %r819, 2;
	mul.lo.s32 	%r822, %r821, %r820;
	shr.u32 	%r823, %r822, 8;
	xor.b32  	%r824, %r823, %r818;
	and.b32  	%r77, %r824, 255;
	shr.u32 	%r825, %r809, 8;
	xor.b32  	%r826, %r824, %r809;
	shl.b32 	%r827, %r826, 2;
	cvt.u64.u32 	%rd240, %r827;
	and.b64  	%rd241, %rd240, 1020;
	add.s64 	%rd190, %rd233, %rd241;
	// begin inline asm
	ld.global.nc.u32 %r718, [%rd190];
	// end inline asm
	xor.b32  	%r828, %r718, %r825;
	and.b32  	%r829, %r828, 255;
	add.s32 	%r830, %r812, %r829;
	mad.lo.s32 	%r831, %r830, 134775813, 1;
	shr.u32 	%r832, %r831, 24;
	shr.u32 	%r833, %r817, 8;
	and.b32  	%r834, %r817, 255;
	xor.b32  	%r835, %r832, %r834;
	mul.wide.u32 	%rd242, %r835, 4;
	add.s64 	%rd191, %rd233, %rd242;
	// begin inline asm
	ld.global.nc.u32 %r719, [%rd191];
	// end inline asm
	xor.b32  	%r836, %r719, %r833;
	and.b32  	%r837, %r836, 65532;
	or.b32  	%r838, %r836, 3;
	or.b32  	%r839, %r837, 2;
	mul.lo.s32 	%r840, %r839, %r838;
	xor.b32  	%r78, %r840, %r818;
	and.b32  	%r841, %r78, 65280;
	shr.u32 	%r842, %r828, 8;
	xor.b32  	%r843, %r78, %r809;
	shr.u32 	%r844, %r843, 8;
	xor.b32  	%r845, %r844, %r718;
	shl.b32 	%r846, %r845, 2;
	cvt.u64.u32 	%rd243, %r846;
	and.b64  	%rd244, %rd243, 1020;
	add.s64 	%rd192, %rd233, %rd244;
	// begin inline asm
	ld.global.nc.u32 %r720, [%rd192];
	// end inline asm
	xor.b32  	%r847, %r842, %r720;
	and.b32  	%r848, %r847, 255;
	add.s32 	%r849, %r831, %r848;
	mad.lo.s32 	%r850, %r849, 134775813, 1;
	shr.u32 	%r851, %r850, 24;
	shr.u32 	%r852, %r836, 8;
	and.b32  	%r853, %r836, 255;
	xor.b32  	%r854, %r851, %r853;
	mul.wide.u32 	%rd245, %r854, 4;
	add.s64 	%rd193, %rd233, %rd245;
	// begin inline asm
	ld.global.nc.u32 %r721, [%rd193];
	// end inline asm
	xor.b32  	%r855, %r852, %r721;
	and.b32  	%r856, %r855, 65532;
	or.b32  	%r857, %r855, 3;
	or.b32  	%r858, %r856, 2;
	mul.lo.s32 	%r859, %r858, %r857;
	shr.u32 	%r860, %r859, 8;
	shr.u32 	%r861, %r818, 16;
	xor.b32  	%r862, %r860, %r861;
	shl.b32 	%r863, %r862, 16;
	and.b32  	%r864, %r863, 16711680;
	shr.u32 	%r865, %r847, 8;
	xor.b32  	%r866, %r862, %r847;
	shl.b32 	%r867, %r866, 2;
	cvt.u64.u32 	%rd246, %r867;
	and.b64  	%rd247, %rd246, 1020;
	add.s64 	%rd194, %rd233, %rd247;
	// begin inline asm
	ld.global.nc.u32 %r722, [%rd194];
	// end inline asm
	xor.b32  	%r868, %r865, %r722;
	and.b32  	%r869, %r868, 255;
	add.s32 	%r870, %r850, %r869;
	mad.lo.s32 	%r871, %r870, 134775813, 1;
	shr.u32 	%r872, %r871, 24;
	shr.u32 	%r873, %r855, 8;
	and.b32  	%r874, %r855, 255;
	xor.b32  	%r875, %r872, %r874;
	mul.wide.u32 	%rd248, %r875, 4;
	add.s64 	%rd195, %rd233, %rd248;
	// begin inline asm
	ld.global.nc.u32 %r723, [%rd195];
	// end inline asm
	xor.b32  	%r876, %r873, %r723;
	and.b32  	%r877, %r876, 65532;
	or.b32  	%r878, %r876, 3;
	or.b32  	%r879, %r877, 2;
	mul.lo.s32 	%r880, %r879, %r878;
	shr.u32 	%r881, %r880, 8;
	and.b32  	%r882, %r881, 255;
	shr.u32 	%r883, %r818, 24;
	xor.b32  	%r884, %r882, %r883;
	shl.b32 	%r885, %r884, 24;
	or.b32  	%r886, %r885, %r864;
	or.b32  	%r887, %r886, %r841;
	or.b32  	%r79, %r887, %r77;
	shr.u32 	%r888, %r868, 8;
	xor.b32  	%r889, %r884, %r869;
	mul.wide.u32 	%rd249, %r889, 4;
	add.s64 	%rd196, %rd233, %rd249;
	// begin inline asm
	ld.global.nc.u32 %r724, [%rd196];
	// end inline asm
	xor.b32  	%r890, %r888, %r724;
	and.b32  	%r891, %r890, 255;
	add.s32 	%r892, %r871, %r891;
	mad.lo.s32 	%r893, %r892, 134775813, 1;
	shr.u32 	%r894, %r893, 24;
	shr.u32 	%r895, %r876, 8;
	and.b32  	%r896, %r876, 255;
	xor.b32  	%r897, %r894, %r896;
	mul.wide.u32 	%rd250, %r897, 4;
	add.s64 	%rd197, %rd233, %rd250;
	// begin inline asm
	ld.global.nc.u32 %r725, [%rd197];
	// end inline asm
	xor.b32  	%r898, %r895, %r725;
	ld.shared.u32 	%r899, [_ZZ25m17200_sxx_cuda_optimizedPK5pkzipPK8digest_tPK4pw_tjPjE6l_data+20];
	and.b32  	%r900, %r898, 65532;
	or.b32  	%r901, %r898, 3;
	or.b32  	%r902, %r900, 2;
	mul.lo.s32 	%r903, %r902, %r901;
	shr.u32 	%r904, %r903, 8;
	xor.b32  	%r905, %r904, %r899;
	and.b32  	%r906, %r905, 255;
	shr.u32 	%r907, %r890, 8;
	xor.b32  	%r908, %r905, %r890;
	shl.b32 	%r909, %r908, 2;
	cvt.u64.u32 	%rd251, %r909;
	and.b64  	%rd252, %rd251, 1020;
	add.s64 	%rd198, %rd233, %rd252;
	// begin inline asm
	ld.global.nc.u32 %r726, [%rd198];
	// end inline asm
	xor.b32  	%r910, %r726, %r907;
	and.b32  	%r911, %r910, 255;
	add.s32 	%r912, %r893, %r911;
	mad.lo.s32 	%r913, %r912, 134775813, 1;
	shr.u32 	%r914, %r913, 24;
	shr.u32 	%r915, %r898, 8;
	and.b32  	%r916, %r898, 255;
	xor.b32  	%r917, %r914, %r916;
	mul.wide.u32 	%rd253, %r917, 4;
	add.s64 	%rd199, %rd233, %rd253;
	// begin inline asm
	ld.global.nc.u32 %r727, [%rd199];
	// end inline asm
	xor.b32  	%r918, %r727, %r915;
	and.b32  	%r919, %r918, 65532;
	or.b32  	%r920, %r918, 3;
	or.b32  	%r921, %r919, 2;
	mul.lo.s32 	%r922, %r921, %r920;
	xor.b32  	%r923, %r922, %r899;
	and.b32  	%r924, %r923, 65280;
	shr.u32 	%r925, %r910, 8;
	xor.b32  	%r926, %r923, %r890;
	shr.u32 	%r927, %r926, 8;
	xor.b32  	%r928, %r927, %r726;
	shl.b32 	%r929, %r928, 2;
	cvt.u64.u32 	%rd254, %r929;
	and.b64  	%rd255, %rd254, 1020;
	add.s64 	%rd200, %rd233, %rd255;
	// begin inline asm
	ld.global.nc.u32 %r728, [%rd200];
	// end inline asm
	xor.b32  	%r930, %r925, %r728;
	and.b32  	%r931, %r930, 255;
	add.s32 	%r932, %r913, %r931;
	mad.lo.s32 	%r933, %r932, 134775813, 1;
	shr.u32 	%r934, %r933, 24;
	shr.u32 	%r935, %r918, 8;
	and.b32  	%r936, %r918, 255;
	xor.b32  	%r937, %r934, %r936;
	mul.wide.u32 	%rd256, %r937, 4;
	add.s64 	%rd201, %rd233, %rd256;
	// begin inline asm
	ld.global.nc.u32 %r729, [%rd201];
	// end inline asm
	xor.b32  	%r938, %r935, %r729;
	and.b32  	%r939, %r938, 65532;
	or.b32  	%r940, %r938, 3;
	or.b32  	%r941, %r939, 2;
	mul.lo.s32 	%r942, %r941, %r940;
	shr.u32 	%r943, %r942, 8;
	shr.u32 	%r944, %r899, 16;
	xor.b32  	%r945, %r943, %r944;
	shl.b32 	%r946, %r945, 16;
	and.b32  	%r947, %r946, 16711680;
	or.b32  	%r948, %r924, %r947;
	shr.u32 	%r949, %r930, 8;
	xor.b32  	%r950, %r945, %r930;
	shl.b32 	%r951, %r950, 2;
	cvt.u64.u32 	%rd257, %r951;
	and.b64  	%rd258, %rd257, 1020;
	add.s64 	%rd202, %rd233, %rd258;
	// begin inline asm
	ld.global.nc.u32 %r730, [%rd202];
	// end inline asm
	xor.b32  	%r952, %r949, %r730;
	and.b32  	%r953, %r952, 255;
	add.s32 	%r954, %r933, %r953;
	mad.lo.s32 	%r955, %r954, 134775813, 1;
	shr.u32 	%r956, %r955, 24;
	shr.u32 	%r957, %r938, 8;
	and.b32  	%r958, %r938, 255;
	xor.b32  	%r959, %r956, %r958;
	mul.wide.u32 	%rd259, %r959, 4;
	add.s64 	%rd203, %rd233, %rd259;
	// begin inline asm
	ld.global.nc.u32 %r731, [%rd203];
	// end inline asm
	xor.b32  	%r960, %r957, %r731;
	and.b32  	%r961, %r960, 65532;
	or.b32  	%r962, %r960, 3;
	or.b32  	%r963, %r961, 2;
	mul.lo.s32 	%r964, %r963, %r962;
	shr.u32 	%r965, %r964, 8;
	and.b32  	%r966, %r965, 255;
	shr.u32 	%r967, %r899, 24;
	xor.b32  	%r968, %r966, %r967;
	shl.b32 	%r969, %r968, 24;
	or.b32  	%r970, %r969, %r948;
	or.b32  	%r80, %r970, %r906;
	shr.u32 	%r971, %r952, 8;
	xor.b32  	%r972, %r968, %r953;
	mul.wide.u32 	%rd260, %r972, 4;
	add.s64 	%rd204, %rd233, %rd260;
	// begin inline asm
	ld.global.nc.u32 %r732, [%rd204];
	// end inline asm
	xor.b32  	%r973, %r971, %r732;
	and.b32  	%r974, %r973, 255;
	add.s32 	%r975, %r955, %r974;
	mad.lo.s32 	%r976, %r975, 134775813, 1;
	shr.u32 	%r977, %r976, 24;
	shr.u32 	%r978, %r960, 8;
	and.b32  	%r979, %r960, 255;
	xor.b32  	%r980, %r977, %r979;
	mul.wide.u32 	%rd261, %r980, 4;
	add.s64 	%rd205, %rd233, %rd261;
	// begin inline asm
	ld.global.nc.u32 %r733, [%rd205];
	// end inline asm
	xor.b32  	%r981, %r978, %r733;
	ld.shared.u32 	%r982, [_ZZ25m17200_sxx_cuda_optimizedPK5pkzipPK8digest_tPK4pw_tjPjE6l_data+24];
	and.b32  	%r983, %r981, 65532;
	or.b32  	%r984, %r981, 3;
	or.b32  	%r985, %r983, 2;
	mul.lo.s32 	%r986, %r985, %r984;
	shr.u32 	%r987, %r986, 8;
	xor.b32  	%r988, %r987, %r982;
	and.b32  	%r989, %r988, 255;
	shr.u32 	%r990, %r973, 8;
	xor.b32  	%r991, %r988, %r973;
	shl.b32 	%r992, %r991, 2;
	cvt.u64.u32 	%rd262, %r992;
	and.b64  	%rd263, %rd262, 1020;
	add.s64 	%rd206, %rd233, %rd263;
	// begin inline asm
	ld.global.nc.u32 %r734, [%rd206];
	// end inline asm
	xor.b32  	%r993, %r734, %r990;
	and.b32  	%r994, %r993, 255;
	add.s32 	%r995, %r976, %r994;
	mad.lo.s32 	%r996, %r995, 134775813, 1;
	shr.u32 	%r997, %r996, 24;
	shr.u32 	%r998, %r981, 8;
	and.b32  	%r999, %r981, 255;
	xor.b32  	%r1000, %r997, %r999;
	mul.wide.u32 	%rd264, %r1000, 4;
	add.s64 	%rd207, %rd233, %rd264;
	// begin inline asm
	ld.global.nc.u32 %r735, [%rd207];
	// end inline asm
	xor.b32  	%r1001, %r735, %r998;
	and.b32  	%r1002, %r1001, 65532;
	or.b32  	%r1003, %r1001, 3;
	or.b32  	%r1004, %r1002, 2;
	mul.lo.s32 	%r1005, %r1004, %r1003;
	xor.b32  	%r1006, %r1005, %r982;
	and.b32  	%r1007, %r1006, 65280;
	shr.u32 	%r1008, %r993, 8;
	xor.b32  	%r1009, %r1006, %r973;
	shr.u32 	%r1010, %r1009, 8;
	xor.b32  	%r1011, %r1010, %r734;
	shl.b32 	%r1012, %r1011, 2;
	cvt.u64.u32 	%rd265, %r1012;
	and.b64  	%rd266, %rd265, 1020;
	add.s64 	%rd208, %rd233, %rd266;
	// begin inline asm
	ld.global.nc.u32 %r736, [%rd208];
	// end inline asm
	xor.b32  	%r1013, %r1008, %r736;
	and.b32  	%r1014, %r1013, 255;
	add.s32 	%r1015, %r996, %r1014;
	mad.lo.s32 	%r1016, %r1015, 134775813, 1;
	shr.u32 	%r1017, %r1016, 24;
	shr.u32 	%r1018, %r1001, 8;
	and.b32  	%r1019, %r1001, 255;
	xor.b32  	%r1020, %r1017, %r1019;
	mul.wide.u32 	%rd267, %r1020, 4;
	add.s64 	%rd209, %rd233, %rd267;
	// begin inline asm
	ld.global.nc.u32 %r737, [%rd209];
	// end inline asm
	xor.b32  	%r1021, %r1018, %r737;
	and.b32  	%r1022, %r1021, 65532;
	or.b32  	%r1023, %r1021, 3;
	or.b32  	%r1024, %r1022, 2;
	mul.lo.s32 	%r1025, %r1024, %r1023;
	shr.u32 	%r1026, %r1025, 8;
	shr.u32 	%r1027, %r982, 16;
	xor.b32  	%r1028, %r1026, %r1027;
	shl.b32 	%r1029, %r1028, 16;
	and.b32  	%r1030, %r1029, 16711680;
	or.b32  	%r1031, %r1007, %r1030;
	shr.u32 	%r1032, %r1013, 8;
	xor.b32  	%r1033, %r1028, %r1013;
	shl.b32 	%r1034, %r1033, 2;
	cvt.u64.u32 	%rd268, %r1034;
	and.b64  	%rd269, %rd268, 1020;
	add.s64 	%rd210, %rd233, %rd269;
	// begin inline asm
	ld.global.nc.u32 %r738, [%rd210];
	// end inline asm
	xor.b32  	%r1035, %r1032, %r738;
	and.b32  	%r1036, %r1035, 255;
	add.s32 	%r1037, %r1016, %r1036;
	mad.lo.s32 	%r1038, %r1037, 134775813, 1;
	shr.u32 	%r1039, %r1038, 24;
	shr.u32 	%r1040, %r1021, 8;
	and.b32  	%r1041, %r1021, 255;
	xor.b32  	%r1042, %r1039, %r1041;
	mul.wide.u32 	%rd270, %r1042, 4;
	add.s64 	%rd211, %rd233, %rd270;
	// begin inline asm
	ld.global.nc.u32 %r739, [%rd211];
	// end inline asm
	xor.b32  	%r1043, %r1040, %r739;
	and.b32  	%r1044, %r1043, 65532;
	or.b32  	%r1045, %r1043, 3;
	or.b32  	%r1046, %r1044, 2;
	mul.lo.s32 	%r1047, %r1046, %r1045;
	shr.u32 	%r1048, %r1047, 8;
	and.b32  	%r1049, %r1048, 255;
	shr.u32 	%r1050, %r982, 24;
	xor.b32  	%r1051, %r1049, %r1050;
	shl.b32 	%r1052, %r1051, 24;
	or.b32  	%r1053, %r1052, %r1031;
	or.b32  	%r81, %r1053, %r989;
	shr.u32 	%r1054, %r1035, 8;
	xor.b32  	%r1055, %r1051, %r1036;
	mul.wide.u32 	%rd271, %r1055, 4;
	add.s64 	%rd212, %rd233, %rd271;
	// begin inline asm
	ld.global.nc.u32 %r740, [%rd212];
	// end inline asm
	xor.b32  	%r1056, %r1054, %r740;
	and.b32  	%r1057, %r1056, 255;
	add.s32 	%r1058, %r1038, %r1057;
	mad.lo.s32 	%r1059, %r1058, 134775813, 1;
	shr.u32 	%r1060, %r1059, 24;
	shr.u32 	%r1061, %r1043, 8;
	and.b32  	%r1062, %r1043, 255;
	xor.b32  	%r1063, %r1060, %r1062;
	mul.wide.u32 	%rd272, %r1063, 4;
	add.s64 	%rd213, %rd233, %rd272;
	// begin inline asm
	ld.global.nc.u32 %r741, [%rd213];
	// end inline asm
	xor.b32  	%r1064, %r1061, %r741;
	ld.shared.u32 	%r1065, [_ZZ25m17200_sxx_cuda_optimizedPK5pkzipPK8digest_tPK4pw_tjPjE6l_data+28];
	and.b32  	%r1066, %r1064, 65532;
	or.b32  	%r1067, %r1064, 3;
	or.b32  	%r1068, %r1066, 2;
	mul.lo.s32 	%r1069, %r1068, %r1067;
	shr.u32 	%r1070, %r1069, 8;
	xor.b32  	%r1071, %r1070, %r1065;
	and.b32  	%r1072, %r1071, 255;
	shr.u32 	%r1073, %r1056, 8;
	xor.b32  	%r1074, %r1071, %r1056;
	shl.b32 	%r1075, %r1074, 2;
	cvt.u64.u32 	%rd273, %r1075;
	and.b64  	%rd274, %rd273, 1020;
	add.s64 	%rd214, %rd233, %rd274;
	// begin inline asm
	ld.global.nc.u32 %r742, [%rd214];
	// end inline asm
	xor.b32  	%r1076, %r742, %r1073;
	and.b32  	%r1077, %r1076, 255;
	add.s32 	%r1078, %r1059, %r1077;
	mad.lo.s32 	%r1079, %r1078, 134775813, 1;
	shr.u32 	%r1080, %r1079, 24;
	shr.u32 	%r1081, %r1064, 8;
	and.b32  	%r1082, %r1064, 255;
	xor.b32  	%r1083, %r1080, %r1082;
	mul.wide.u32 	%rd275, %r1083, 4;
	add.s64 	%rd215, %rd233, %rd275;
	// begin inline asm
	ld.global.nc.u32 %r743, [%rd215];
	// end inline asm
	xor.b32  	%r1084, %r743, %r1081;
	and.b32  	%r1085, %r1084, 65532;
	or.b32  	%r1086, %r1084, 3;
	or.b32  	%r1087, %r1085, 2;
	mul.lo.s32 	%r1088, %r1087, %r1086;
	xor.b32  	%r1089, %r1088, %r1065;
	and.b32  	%r1090, %r1089, 65280;
	shr.u32 	%r1091, %r1076, 8;
	xor.b32  	%r1092, %r1089, %r1056;
	shr.u32 	%r1093, %r1092, 8;
	xor.b32  	%r1094, %r1093, %r742;
	shl.b32 	%r1095, %r1094, 2;
	cvt.u64.u32 	%rd276, %r1095;
	and.b64  	%rd277, %rd276, 1020;
	add.s64 	%rd216, %rd233, %rd277;
	// begin inline asm
	ld.global.nc.u32 %r744, [%rd216];
	// end inline asm
	xor.b32  	%r1096, %r1091, %r744;
	and.b32  	%r1097, %r1096, 255;
	add.s32 	%r1098, %r1079, %r1097;
	mad.lo.s32 	%r1099, %r1098, 134775813, 1;
	shr.u32 	%r1100, %r1099, 24;
	shr.u32 	%r1101, %r1084, 8;
	and.b32  	%r1102, %r1084, 255;
	xor.b32  	%r1103, %r1100, %r1102;
	mul.wide.u32 	%rd278, %r1103, 4;
	add.s64 	%rd217, %rd233, %rd278;
	// begin inline asm
	ld.global.nc.u32 %r745, [%rd217];
	// end inline asm
	xor.b32  	%r1104, %r1101, %r745;
	and.b32  	%r1105, %r1104, 65532;
	or.b32  	%r1106, %r1104, 3;
	or.b32  	%r1107, %r1105, 2;
	mul.lo.s32 	%r1108, %r1107, %r1106;
	shr.u32 	%r1109, %r1108, 8;
	shr.u32 	%r1110, %r1065, 16;
	xor.b32  	%r1111, %r1109, %r1110;
	shl.b32 	%r1112, %r1111, 16;
	and.b32  	%r1113, %r1112, 16711680;
	or.b32  	%r1114, %r1090, %r1113;
	shr.u32 	%r1115, %r1096, 8;
	xor.b32  	%r1116, %r1111, %r1096;
	shl.b32 	%r1117, %r1116, 2;
	cvt.u64.u32 	%rd279, %r1117;
	and.b64  	%rd280, %rd279, 1020;
	add.s64 	%rd218, %rd233, %rd280;
	// begin inline asm
	ld.global.nc.u32 %r746, [%rd218];
	// end inline asm
	xor.b32  	%r1118, %r1115, %r746;
	and.b32  	%r1119, %r1118, 255;
	add.s32 	%r1120, %r1099, %r1119;
	mad.lo.s32 	%r1121, %r1120, 134775813, 1;
	shr.u32 	%r1122, %r1121, 24;
	shr.u32 	%r1123, %r1104, 8;
	and.b32  	%r1124, %r1104, 255;
	xor.b32  	%r1125, %r1122, %r1124;
	mul.wide.u32 	%rd281, %r1125, 4;
	add.s64 	%rd219, %rd233, %rd281;
	// begin inline asm
	ld.global.nc.u32 %r747, [%rd219];
	// end inline asm
	xor.b32  	%r1126, %r1123, %r747;
	and.b32  	%r1127, %r1126, 65532;
	or.b32  	%r1128, %r1126, 3;
	or.b32  	%r1129, %r1127, 2;
	mul.lo.s32 	%r1130, %r1129, %r1128;
	shr.u32 	%r1131, %r1130, 8;
	and.b32  	%r1132, %r1131, 255;
	shr.u32 	%r1133, %r1065, 24;
	xor.b32  	%r1134, %r1132, %r1133;
	shl.b32 	%r1135, %r1134, 24;
	or.b32  	%r1136, %r1135, %r1114;
	or.b32  	%r82, %r1136, %r1072;
	shr.u32 	%r1137, %r1118, 8;
	xor.b32  	%r1138, %r1134, %r1119;
	mul.wide.u32 	%rd282, %r1138, 4;
	add.s64 	%rd220, %rd233, %rd282;
	// begin inline asm
	ld.global.nc.u32 %r748, [%rd220];
	// end inline asm
	xor.b32  	%r1139, %r1137, %r748;
	and.b32  	%r1140, %r1139, 255;
	add.s32 	%r1141, %r1121, %r1140;
	mad.lo.s32 	%r1142, %r1141, 134775813, 1;
	shr.u32 	%r1143, %r1142, 24;
	shr.u32 	%r1144, %r1126, 8;
	and.b32  	%r1145, %r1126, 255;
	xor.b32  	%r1146, %r1143, %r1145;
	mul.wide.u32 	%rd283, %r1146, 4;
	add.s64 	%rd221, %rd233, %rd283;
	// begin inline asm
	ld.global.nc.u32 %r749, [%rd221];
	// end inline asm
	xor.b32  	%r1147, %r1144, %r749;
	ld.shared.u32 	%r1148, [_ZZ25m17200_sxx_cuda_optimizedPK5pkzipPK8digest_tPK4pw_tjPjE6l_data+32];
	and.b32  	%r1149, %r1147, 65532;
	or.b32  	%r1150, %r1147, 3;
	or.b32  	%r1151, %r1149, 2;
	mul.lo.s32 	%r1152, %r1151, %r1150;
	shr.u32 	%r1153, %r1152, 8;
	xor.b32  	%r1154, %r1153, %r1148;
	and.b32  	%r1155, %r1154, 255;
	shr.u32 	%r1156, %r1139, 8;
	xor.b32  	%r1157, %r1154, %r1139;
	shl.b32 	%r1158, %r1157, 2;
	cvt.u64.u32 	%rd284, %r1158;
	and.b64  	%rd285, %rd284, 1020;
	add.s64 	%rd222, %rd233, %rd285;
	// begin inline asm
	ld.global.nc.u32 %r750, [%rd222];
	// end inline asm
	xor.b32  	%r1159, %r750, %r1156;
	and.b32  	%r1160, %r1159, 255;
	add.s32 	%r1161, %r1142, %r1160;
	mad.lo.s32 	%r1162, %r1161, 134775813, 1;
	shr.u32 	%r1163, %r1162, 24;
	shr.u32 	%r1164, %r1147, 8;
	and.b32  	%r1165, %r1147, 255;
	xor.b32  	%r1166, %r1163, %r1165;
	mul.wide.u32 	%rd286, %r1166, 4;
	add.s64 	%rd223, %rd233, %rd286;
	// begin inline asm
	ld.global.nc.u32 %r751, [%rd223];
	// end inline asm
	xor.b32  	%r1167, %r751, %r1164;
	and.b32  	%r1168, %r1167, 65532;
	or.b32  	%r1169, %r1167, 3;
	or.b32  	%r1170, %r1168, 2;
	mul.lo.s32 	%r1171, %r1170, %r1169;
	xor.b32  	%r1172, %r1171, %r1148;
	and.b32  	%r1173, %r1172, 65280;
	shr.u32 	%r1174, %r1159, 8;
	xor.b32  	%r1175, %r1172, %r1139;
	shr.u32 	%r1176, %r1175, 8;
	xor.b32  	%r1177, %r1176, %r750;
	shl.b32 	%r1178, %r1177, 2;
	cvt.u64.u32 	%rd287, %r1178;
	and.b64  	%rd288, %rd287, 1020;
	add.s64 	%rd224, %rd233, %rd288;
	// begin inline asm
	ld.global.nc.u32 %r752, [%rd224];
	// end inline asm
	xor.b32  	%r1179, %r1174, %r752;
	and.b32  	%r1180, %r1179, 255;
	add.s32 	%r1181, %r1162, %r1180;
	mad.lo.s32 	%r1182, %r1181, 134775813, 1;
	shr.u32 	%r1183, %r1182, 24;
	shr.u32 	%r1184, %r1167, 8;
	and.b32  	%r1185, %r1167, 255;
	xor.b32  	%r1186, %r1183, %r1185;
	mul.wide.u32 	%rd289, %r1186, 4;
	add.s64 	%rd225, %rd233, %rd289;
	// begin inline asm
	ld.global.nc.u32 %r753, [%rd225];
	// end inline asm
	xor.b32  	%r1187, %r1184, %r753;
	and.b32  	%r1188, %r1187, 65532;
	or.b32  	%r1189, %r1187, 3;
	or.b32  	%r1190, %r1188, 2;
	mul.lo.s32 	%r1191, %r1190, %r1189;
	shr.u32 	%r1192, %r1191, 8;
	shr.u32 	%r1193, %r1148, 16;
	xor.b32  	%r1194, %r1192, %r1193;
	shl.b32 	%r1195, %r1194, 16;
	and.b32  	%r1196, %r1195, 16711680;
	or.b32  	%r1197, %r1173, %r1196;
	shr.u32 	%r1198, %r1179, 8;
	xor.b32  	%r1199, %r1194, %r1179;
	shl.b32 	%r1200, %r1199, 2;
	cvt.u64.u32 	%rd290, %r1200;
	and.b64  	%rd291, %rd290, 1020;
	add.s64 	%rd226, %rd233, %rd291;
	// begin inline asm
	ld.global.nc.u32 %r754, [%rd226];
	// end inline asm
	xor.b32  	%r1201, %r1198, %r754;
	and.b32  	%r1202, %r1201, 255;
	add.s32 	%r1203, %r1182, %r1202;
	mad.lo.s32 	%r1204, %r1203, 134775813, 1;
	shr.u32 	%r1205, %r1204, 24;
	shr.u32 	%r1206, %r1187, 8;
	and.b32  	%r1207, %r1187, 255;
	xor.b32  	%r1208, %r1205, %r1207;
	mul.wide.u32 	%rd292, %r1208, 4;
	add.s64 	%rd227, %rd233, %rd292;
	// begin inline asm
	ld.global.nc.u32 %r755, [%rd227];
	// end inline asm
	xor.b32  	%r1209, %r1206, %r755;
	and.b32  	%r1210, %r1209, 65532;
	or.b32  	%r1211, %r1209, 3;
	or.b32  	%r1212, %r1210, 2;
	mul.lo.s32 	%r1213, %r1212, %r1211;
	shr.u32 	%r1214, %r1213, 8;
	and.b32  	%r1215, %r1214, 255;
	shr.u32 	%r1216, %r1148, 24;
	xor.b32  	%r1217, %r1215, %r1216;
	shl.b32 	%r1218, %r1217, 24;
	or.b32  	%r1219, %r1218, %r1197;
	or.b32  	%r83, %r1219, %r1155;
	shr.u32 	%r1220, %r1201, 8;
	xor.b32  	%r1221, %r1217, %r1202;
	mul.wide.u32 	%rd293, %r1221, 4;
	add.s64 	%rd228, %rd233, %rd293;
	// begin inline asm
	ld.global.nc.u32 %r756, [%rd228];
	// end inline asm
	xor.b32  	%r1222, %r1220, %r756;
	and.b32  	%r1223, %r1222, 255;
	add.s32 	%r1224, %r1204, %r1223;
	mad.lo.s32 	%r1225, %r1224, 134775813, 1;
	shr.u32 	%r1226, %r1225, 24;
	and.b32  	%r1227, %r1209, 255;
	xor.b32  	%r1228, %r1226, %r1227;
	mul.wide.u32 	%rd294, %r1228, 4;
	add.s64 	%rd229, %rd233, %rd294;
	// begin inline asm
	ld.global.nc.u32 %r757, [%rd229];
	// end inline asm
	setp.eq.s32 	%p23, %r68, 4;
	@%p23 bra 	$L__BB0_97;
	setp.ne.s32 	%p24, %r68, 2;
	@%p24 bra 	$L__BB0_137;
	and.b32  	%r1276, %r66, 248;
	add.s32 	%r1277, %r73, %r1276;
	add.s32 	%r1278, %r1277, %r74;
	add.s32 	%r1279, %r1278, %r75;
	shr.u32 	%r1386, %r1279, 3;
	mov.b32 	%r1387, 3;
	mov.b32 	%r1385, 29;
	mov.b32 	%r1362, 20;
	mov.b32 	%r1361, 0;
	mov.u64 	%rd297, lenfix;
	mov.u64 	%rd301, distfix;
$L__BB0_25:
	setp.gt.u32 	%p61, %r1385, 14;
	@%p61 bra 	$L__BB0_42;
	setp.lt.s32 	%p62, %r1362, 2;
	@%p62 bra 	$L__BB0_137;
	add.s32 	%r90, %r1387, 1;
	shr.u32 	%r1280, %r90, 2;
	setp.gt.s32 	%p63, %r1280, 1;
	@%p63 bra 	$L__BB0_30;
	setp.eq.s32 	%p67, %r1280, 0;
	mov.u32 	%r1366, %r76;
	@%p67 bra 	$L__BB0_34;
	setp.eq.s32 	%p68, %r1280, 1;
	mov.u32 	%r1366, %r79;
	@%p68 bra 	$L__BB0_34;
	bra.uni 	$L__BB0_33;
$L__BB0_30:
	setp.eq.s32 	%p64, %r1280, 2;
	mov.u32 	%r1366, %r80;
	@%p64 bra 	$L__BB0_34;
	setp.eq.s32 	%p65, %r1280, 3;
	mov.u32 	%r1366, %r81;
	@%p65 bra 	$L__BB0_34;
	setp.eq.s32 	%p66, %r1280, 4;
	mov.u32 	%r1366, %r82;
	@%p66 bra 	$L__BB0_34;
$L__BB0_33:
	mov.u32 	%r1366, %r83;
$L__BB0_34:
	shl.b32 	%r1282, %r90, 3;
	and.b32  	%r1283, %r1282, 24;
	shr.u32 	%r1284, %r1366, %r1283;
	and.b32  	%r1285, %r1284, 255;
	shl.b32 	%r1286, %r1285, %r1385;
	add.s32 	%r92, %r1286, %r1386;
	add.s32 	%r1387, %r1387, 2;
	shr.u32 	%r1281, %r1387, 2;
	setp.gt.s32 	%p69, %r1281, 1;
	@%p69 bra 	$L__BB0_37;
	setp.eq.s32 	%p73, %r1281, 0;
	mov.u32 	%r1367, %r76;
	@%p73 bra 	$L__BB0_41;
	setp.eq.s32 	%p74, %r1281, 1;
	mov.u32 	%r1367, %r79;
	@%p74 bra 	$L__BB0_41;
	bra.uni 	$L__BB0_40;
$L__BB0_37:
	setp.eq.s32 	%p70, %r1281, 2;
	mov.u32 	%r1367, %r80;
	@%p70 bra 	$L__BB0_41;
	setp.eq.s32 	%p71, %r1281, 3;
	mov.u32 	%r1367, %r81;
	@%p71 bra 	$L__BB0_41;
	setp.eq.s32 	%p72, %r1281, 4;
	mov.u32 	%r1367, %r82;
	@%p72 bra 	$L__BB0_41;
$L__BB0_40:
	mov.u32 	%r1367, %r83;
$L__BB0_41:
	shl.b32 	%r1287, %r1387, 3;
	and.b32  	%r1288, %r1287, 24;
	shr.u32 	%r1289, %r1367, %r1288;
	and.b32  	%r1290, %r1289, 255;
	add.s32 	%r1291, %r1385, 8;
	shl.b32 	%r1292, %r1290, %r1291;
	add.s32 	%r1386, %r92, %r1292;
	add.s32 	%r1385, %r1385, 16;
	add.s32 	%r1362, %r1362, -2;
$L__BB0_42:
	shl.b32 	%r1293, %r1386, 2;
	cvt.u64.u32 	%rd295, %r1293;
	and.b64  	%rd296, %rd295, 2044;
	add.s64 	%rd298, %rd297, %rd296;
	ld.const.v2.u8 	{%rs7, %rs8}, [%rd298];
	ld.const.u16 	%r1380, [%rd298+2];
	cvt.u32.u16 	%r1294, %rs8;
	shr.u32 	%r1386, %r1386, %r1294;
	sub.s32 	%r1385, %r1385, %r1294;
	cvt.u32.u16 	%r105, %rs7;
	setp.ne.s16 	%p75, %rs7, 0;
	@%p75 bra 	$L__BB0_44;
	add.s32 	%r1361, %r1361, 1;
	bra.uni 	$L__BB0_25;
$L__BB0_44:
	and.b32  	%r1295, %r105, 16;
	setp.eq.s32 	%p76, %r1295, 0;
	@%p76 bra 	$L__BB0_96;
	and.b32  	%r107, %r105, 15;
	setp.eq.s32 	%p77, %r107, 0;
	@%p77 bra 	$L__BB0_57;
	setp.ge.u32 	%p78, %r1385, %r107;
	@%p78 bra 	$L__BB0_56;
	setp.eq.s32 	%p79, %r1362, 0;
	@%p79 bra 	$L__BB0_137;
	add.s32 	%r1387, %r1387, 1;
	shr.u32 	%r1296, %r1387, 2;
	setp.gt.s32 	%p80, %r1296, 1;
	@%p80 bra 	$L__BB0_51;
	setp.eq.s32 	%p84, %r1296, 0;
	mov.u32 	%r1372, %r76;
	@%p84 bra 	$L__BB0_55;
	setp.eq.s32 	%p85, %r1296, 1;
	mov.u32 	%r1372, %r79;
	@%p85 bra 	$L__BB0_55;
	bra.uni 	$L__BB0_54;
$L__BB0_51:
	setp.eq.s32 	%p81, %r1296, 2;
	mov.u32 	%r1372, %r80;
	@%p81 bra 	$L__BB0_55;
	setp.eq.s32 	%p82, %r1296, 3;
	mov.u32 	%r1372, %r81;
	@%p82 bra 	$L__BB0_55;
	setp.eq.s32 	%p83, %r1296, 4;
	mov.u32 	%r1372, %r82;
	@%p83 bra 	$L__BB0_55;
$L__BB0_54:
	mov.u32 	%r1372, %r83;
$L__BB0_55:
	shl.b32 	%r1297, %r1387, 3;
	and.b32  	%r1298, %r1297, 24;
	shr.u32 	%r1299, %r1372, %r1298;
	and.b32  	%r1300, %r1299, 255;
	shl.b32 	%r1301, %r1300, %r1385;
	add.s32 	%r1386, %r1301, %r1386;
	add.s32 	%r1385, %r1385, 8;
	add.s32 	%r1362, %r1362, -1;
$L__BB0_56:
	mov.b32 	%r1302, -1;
	shl.b32 	%r1303, %r1302, %r107;
	not.b32 	%r1304, %r1303;
	and.b32  	%r1305, %r1386, %r1304;
	add.s32 	%r1380, %r1305, %r1380;
	shr.u32 	%r1386, %r1386, %r107;
	sub.s32 	%r1385, %r1385, %r107;
$L__BB0_57:
	setp.gt.u32 	%p86, %r1385, 14;
	@%p86 bra 	$L__BB0_74;
	setp.lt.s32 	%p87, %r1362, 2;
	@%p87 bra 	$L__BB0_137;
	add.s32 	%r125, %r1387, 1;
	shr.u32 	%r1306, %r125, 2;
	setp.gt.s32 	%p88, %r1306, 1;
	@%p88 bra 	$L__BB0_62;
	setp.eq.s32 	%p92, %r1306, 0;
	mov.u32 	%r1382, %r76;
	@%p92 bra 	$L__BB0_66;
	setp.eq.s32 	%p93, %r1306, 1;
	mov.u32 	%r1382, %r79;
	@%p93 bra 	$L__BB0_66;
	bra.uni 	$L__BB0_65;
$L__BB0_62:
	setp.eq.s32 	%p89, %r1306, 2;
	mov.u32 	%r1382, %r80;
	@%p89 bra 	$L__BB0_66;
	setp.eq.s32 	%p90, %r1306, 3;
	mov.u32 	%r1382, %r81;
	@%p90 bra 	$L__BB0_66;
	setp.eq.s32 	%p91, %r1306, 4;
	mov.u32 	%r1382, %r82;
	@%p91 bra 	$L__BB0_66;
$L__BB0_65:
	mov.u32 	%r1382, %r83;
$L__BB0_66:
	shl.b32 	%r1308, %r125, 3;
	and.b32  	%r1309, %r1308, 24;
	shr.u32 	%r1310, %r1382, %r1309;
	and.b32  	%r1311, %r1310, 255;
	shl.b32 	%r1312, %r1311, %r1385;
	add.s32 	%r127, %r1312, %r1386;
	add.s32 	%r1387, %r1387, 2;
	shr.u32 	%r1307, %r1387, 2;
	setp.gt.s32 	%p94, %r1307, 1;
	@%p94 bra 	$L__BB0_69;
	setp.eq.s32 	%p98, %r1307, 0;
	mov.u32 	%r1383, %r76;
	@%p98 bra 	$L__BB0_73;
	setp.eq.s32 	%p99, %r1307, 1;
	mov.u32 	%r1383, %r79;
	@%p99 bra 	$L__BB0_73;
	bra.uni 	$L__BB0_72;
$L__BB0_69:
	setp.eq.s32 	%p95, %r1307, 2;
	mov.u32 	%r1383, %r80;
	@%p95 bra 	$L__BB0_73;
	setp.eq.s32 	%p96, %r1307, 3;
	mov.u32 	%r1383, %r81;
	@%p96 bra 	$L__BB0_73;
	setp.eq.s32 	%p97, %r1307, 4;
	mov.u32 	%r1383, %r82;
	@%p97 bra 	$L__BB0_73;
$L__BB0_72:
	mov.u32 	%r1383, %r83;
$L__BB0_73:
	shl.b32 	%r1313, %r1387, 3;
	and.b32  	%r1314, %r1313, 24;
	shr.u32 	%r1315, %r1383, %r1314;
	and.b32  	%r1316, %r1315, 255;
	add.s32 	%r1317, %r1385, 8;
	shl.b32 	%r1318, %r1316, %r1317;
	add.s32 	%r1386, %r127, %r1318;
	add.s32 	%r1385, %r1385, 16;
	add.s32 	%r1362, %r1362, -2;
$L__BB0_74:
	shl.b32 	%r1319, %r1386, 2;
	cvt.u64.u32 	%rd299, %r1319;
	and.b64  	%rd300, %rd299, 124;
	add.s64 	%rd14, %rd301, %rd300;
	ld.const.v2.u8 	{%rs9, %rs10}, [%rd14];
	cvt.u32.u16 	%r1320, %rs10;
	shr.u32 	%r1392, %r1386, %r1320;
	sub.s32 	%r138, %r1385, %r1320;
	cvt.u32.u16 	%r139, %rs9;
	and.b32  	%r1321, %r139, 16;
	setp.eq.s32 	%p100, %r1321, 0;
	@%p100 bra 	$L__BB0_138;
	ld.const.u16 	%rs2, [%rd14+2];
	and.b32  	%r140, %r139, 15;
	setp.ge.u32 	%p101, %r138, %r140;
	mov.u32 	%r1390, %r1362;
	mov.u32 	%r1391, %r138;
	mov.u32 	%r1393, %r1387;
	@%p101 bra 	$L__BB0_94;
	setp.eq.s32 	%p102, %r1362, 0;
	@%p102 bra 	$L__BB0_137;
	add.s32 	%r1390, %r1362, -1;
	add.s32 	%r1393, %r1387, 1;
	shr.u32 	%r1322, %r1393, 2;
	setp.gt.s32 	%p103, %r1322, 1;
	@%p103 bra 	$L__BB0_80;
	setp.eq.s32 	%p107, %r1322, 0;
	mov.u32 	%r1388, %r76;
	@%p107 bra 	$L__BB0_84;
	setp.eq.s32 	%p108, %r1322, 1;
	mov.u32 	%r1388, %r79;
	@%p108 bra 	$L__BB0_84;
	bra.uni 	$L__BB0_83;
$L__BB0_80:
	setp.eq.s32 	%p104, %r1322, 2;
	mov.u32 	%r1388, %r80;
	@%p104 bra 	$L__BB0_84;
	setp.eq.s32 	%p105, %r1322, 3;
	mov.u32 	%r1388, %r81;
	@%p105 bra 	$L__BB0_84;
	setp.eq.s32 	%p106, %r1322, 4;
	mov.u32 	%r1388, %r82;
	@%p106 bra 	$L__BB0_84;
$L__BB0_83:
	mov.u32 	%r1388, %r83;
$L__BB0_84:
	shl.b32 	%r1323, %r1393, 3;
	and.b32  	%r1324, %r1323, 24;
	shr.u32 	%r1325, %r1388, %r1324;
	and.b32  	%r1326, %r1325, 255;
	shl.b32 	%r1327, %r1326, %r138;
	add.s32 	%r1392, %r1327, %r1392;
	add.s32 	%r1391, %r138, 8;
	setp.ge.u32 	%p109, %r1391, %r140;
	@%p109 bra 	$L__BB0_94;
	setp.eq.s32 	%p110, %r1390, 0;
	@%p110 bra 	$L__BB0_137;
	add.s32 	%r1393, %r1387, 2;
	shr.u32 	%r1328, %r1393, 2;
	setp.gt.s32 	%p111, %r1328, 1;
	@%p111 bra 	$L__BB0_89;
	setp.eq.s32 	%p115, %r1328, 0;
	mov.u32 	%r1389, %r76;
	@%p115 bra 	$L__BB0_93;
	setp.eq.s32 	%p116, %r1328, 1;
	mov.u32 	%r1389, %r79;
	@%p116 bra 	$L__BB0_93;
	bra.uni 	$L__BB0_92;
$L__BB0_89:
	setp.eq.s32 	%p112, %r1328, 2;
	mov.u32 	%r1389, %r80;
	@%p112 bra 	$L__BB0_93;
	setp.eq.s32 	%p113, %r1328, 3;
	mov.u32 	%r1389, %r81;
	@%p113 bra 	$L__BB0_93;
	setp.eq.s32 	%p114, %r1328, 4;
	mov.u32 	%r1389, %r82;
	@%p114 bra 	$L__BB0_93;
$L__BB0_92:
	mov.u32 	%r1389, %r83;
$L__BB0_93:
	shl.b32 	%r1329, %r1393, 3;
	and.b32  	%r1330, %r1329, 24;
	shr.u32 	%r1331, %r1389, %r1330;
	and.b32  	%r1332, %r1331, 255;
	shl.b32 	%r1333, %r1332, %r1391;
	add.s32 	%r1392, %r1333, %r1392;
	add.s32 	%r1391, %r138, 16;
	add.s32 	%r1390, %r1362, -2;
$L__BB0_94:
	mov.b32 	%r1334, -1;
	shl.b32 	%r1335, %r1334, %r140;
	not.b32 	%r1336, %r1335;
	and.b32  	%r1337, %r1392, %r1336;
	cvt.u32.u16 	%r1338, %rs2;
	add.s32 	%r1339, %r1337, %r1338;
	setp.gt.u32 	%p117, %r1339, %r1361;
	@%p117 bra 	$L__BB0_138;
	shr.u32 	%r1386, %r1392, %r140;
	sub.s32 	%r1385, %r1391, %r140;
	add.s32 	%r1361, %r1380, %r1361;
	mov.u32 	%r1362, %r1390;
	mov.u32 	%r1387, %r1393;
	bra.uni 	$L__BB0_25;
$L__BB0_96:
	and.b32  	%r1340, %r105, 32;
	setp.eq.s32 	%p118, %r1340, 0;
	setp.ne.s32 	%p119, %r1362, 0;
	or.pred  	%p120, %p118, %p119;
	@%p120 bra 	$L__BB0_138;
	bra.uni 	$L__BB0_137;
$L__BB0_97:
	add.s32 	%r1229, %r73, %r67;
	add.s32 	%r158, %r74, %r1229;
	and.b32  	%r1231, %r66, 240;
	setp.eq.s32 	%p25, %r1231, 240;
	and.b32  	%r1232, %r1229, 7680;
	setp.eq.s32 	%p26, %r1232, 7680;
	or.pred  	%p27, %p25, %p26;
	@%p27 bra 	$L__BB0_138;
	shr.u32 	%r1236, %r158, 13;
	and.b32  	%r1237, %r1236, 15;
	add.s32 	%r159, %r1237, 4;
	add.s32 	%r1238, %r75, %r158;
	shf.l.wrap.b32 	%r1239, %r1238, %r77, 15;
	shl.b32 	%r1240, %r78, 15;
	and.b32  	%r1241, %r1240, 2139095040;
	or.b32  	%r1421, %r1239, %r1241;
	mov.b32 	%r1404, 5;
	mov.b32 	%r1396, 0;
	mov.b32 	%r1394, 31;
	mov.u32 	%r1414, %r1396;
	mov.u32 	%r1415, %r1396;
	mov.u32 	%r1416, %r1396;
	mov.u32 	%r1417, %r1396;
	mov.u32 	%r1418, %r1396;
	mov.u32 	%r1419, %r1396;
	mov.u32 	%r1420, %r1396;
$L__BB0_99:
	add.s32 	%r1242, %r1396, 7;
	setp.gt.u32 	%p28, %r1242, %r159;
	sub.s32 	%r1243, %r159, %r1396;
	selp.b32 	%r1405, %r1243, 7, %p28;
	add.s32 	%r1396, %r1405, %r1396;
	mad.lo.s32 	%r174, %r1405, -3, %r1394;
	setp.eq.s32 	%p29, %r1405, 0;
	@%p29 bra 	$L__BB0_115;
$L__BB0_100:
	add.s32 	%r1405, %r1405, -1;
	and.b32  	%r1244, %r1421, 7;
	setp.gt.s32 	%p30, %r1244, 3;
	@%p30 bra 	$L__BB0_104;
	setp.gt.s32 	%p34, %r1244, 1;
	@%p34 bra 	$L__BB0_108;
	setp.eq.s32 	%p36, %r1244, 0;
	@%p36 bra 	$L__BB0_114;
	add.s32 	%r1414, %r1414, 1;
	bra.uni 	$L__BB0_114;
$L__BB0_104:
	setp.gt.s32 	%p31, %r1244, 5;
	@%p31 bra 	$L__BB0_112;
	setp.eq.s32 	%p33, %r1244, 4;
	@%p33 bra 	$L__BB0_106;
	bra.uni 	$L__BB0_110;
$L__BB0_106:
	add.s32 	%r1417, %r1417, 1;
	bra.uni 	$L__BB0_114;
$L__BB0_107:
	add.s32 	%r1415, %r1415, 1;
	bra.uni 	$L__BB0_114;
$L__BB0_108:
	setp.eq.s32 	%p35, %r1244, 2;
	@%p35 bra 	$L__BB0_107;
	add.s32 	%r1416, %r1416, 1;
	bra.uni 	$L__BB0_114;
$L__BB0_110:
	add.s32 	%r1418, %r1418, 1;
	bra.uni 	$L__BB0_114;
$L__BB0_111:
	add.s32 	%r1419, %r1419, 1;
	bra.uni 	$L__BB0_114;
$L__BB0_112:
	setp.eq.s32 	%p32, %r1244, 6;
	@%p32 bra 	$L__BB0_111;
	add.s32 	%r1420, %r1420, 1;
$L__BB0_114:
	shr.u32 	%r1421, %r1421, 3;
	setp.ne.s32 	%p37, %r1405, 0;
	@%p37 bra 	$L__BB0_100;
$L__BB0_115:
	setp.eq.s32 	%p38, %r1396, %r159;
	@%p38 bra 	$L__BB0_131;
	add.s32 	%r208, %r1404, 1;
	shr.u32 	%r1245, %r208, 2;
	setp.gt.s32 	%p39, %r1245, 1;
	@%p39 bra 	$L__BB0_119;
	setp.eq.s32 	%p43, %r1245, 0;
	mov.u32 	%r1429, %r76;
	@%p43 bra 	$L__BB0_123;
	setp.eq.s32 	%p44, %r1245, 1;
	mov.u32 	%r1429, %r79;
	@%p44 bra 	$L__BB0_123;
	bra.uni 	$L__BB0_122;
$L__BB0_119:
	setp.eq.s32 	%p40, %r1245, 2;
	mov.u32 	%r1429, %r80;
	@%p40 bra 	$L__BB0_123;
	setp.eq.s32 	%p41, %r1245, 3;
	mov.u32 	%r1429, %r81;
	@%p41 bra 	$L__BB0_123;
	setp.eq.s32 	%p42, %r1245, 4;
	mov.u32 	%r1429, %r82;
	@%p42 bra 	$L__BB0_123;
$L__BB0_122:
	mov.u32 	%r1429, %r83;
$L__BB0_123:
	shl.b32 	%r1247, %r208, 3;
	and.b32  	%r1248, %r1247, 24;
	shr.u32 	%r1249, %r1429, %r1248;
	and.b32  	%r1250, %r1249, 255;
	shl.b32 	%r1251, %r1250, %r174;
	add.s32 	%r210, %r1251, %r1421;
	add.s32 	%r1404, %r1404, 2;
	shr.u32 	%r1246, %r1404, 2;
	setp.gt.s32 	%p45, %r1246, 1;
	@%p45 bra 	$L__BB0_126;
	setp.eq.s32 	%p49, %r1246, 0;
	mov.u32 	%r1430, %r76;
	@%p49 bra 	$L__BB0_130;
	setp.eq.s32 	%p50, %r1246, 1;
	mov.u32 	%r1430, %r79;
	@%p50 bra 	$L__BB0_130;
	bra.uni 	$L__BB0_129;
$L__BB0_126:
	setp.eq.s32 	%p46, %r1246, 2;
	mov.u32 	%r1430, %r80;
	@%p46 bra 	$L__BB0_130;
	setp.eq.s32 	%p47, %r1246, 3;
	mov.u32 	%r1430, %r81;
	@%p47 bra 	$L__BB0_130;
	setp.eq.s32 	%p48, %r1246, 4;
	mov.u32 	%r1430, %r82;
	@%p48 bra 	$L__BB0_130;
$L__BB0_129:
	mov.u32 	%r1430, %r83;
$L__BB0_130:
	shl.b32 	%r1252, %r1404, 3;
	and.b32  	%r1253, %r1252, 24;
	shr.u32 	%r1254, %r1430, %r1253;
	and.b32  	%r1255, %r1254, 255;
	add.s32 	%r1256, %r174, 8;
	shl.b32 	%r1257, %r1255, %r1256;
	add.s32 	%r1421, %r210, %r1257;
	add.s32 	%r1394, %r174, 16;
	bra.uni 	$L__BB0_99;
$L__BB0_131:
	or.b32  	%r1258, %r1415, %r1414;
	or.b32  	%r1259, %r1258, %r1416;
	or.b32  	%r1260, %r1259, %r1417;
	or.b32  	%r1261, %r1260, %r1418;
	or.b32  	%r1262, %r1261, %r1419;
	or.b32  	%r1263, %r1262, %r1420;
	setp.eq.s32 	%p51, %r1263, 0;
	setp.gt.s32 	%p52, %r1414, 2;
	or.pred  	%p53, %p51, %p52;
	@%p53 bra 	$L__BB0_138;
	shl.b32 	%r1264, %r1414, 1;
	add.s32 	%r1265, %r1264, %r1415;
	sub.s32 	%r215, 4, %r1265;
	setp.lt.s32 	%p54, %r215, 0;
	@%p54 bra 	$L__BB0_138;
	shl.b32 	%r1266, %r215, 1;
	sub.s32 	%r216, %r1266, %r1416;
	setp.lt.s32 	%p55, %r216, 0;
	@%p55 bra 	$L__BB0_138;
	shl.b32 	%r1267, %r216, 1;
	sub.s32 	%r217, %r1267, %r1417;
	setp.lt.s32 	%p56, %r217, 0;
	@%p56 bra 	$L__BB0_138;
	shl.b32 	%r1268, %r217, 1;
	sub.s32 	%r218, %r1268, %r1418;
	setp.lt.s32 	%p57, %r218, 0;
	@%p57 bra 	$L__BB0_138;
	shl.b32 	%r1269, %r218, 1;
	sub.s32 	%r1270, %r1269, %r1419;
	setp.lt.s32 	%p58, %r1270, 0;
	shl.b32 	%r1271, %r1270, 1;
	setp.ne.s32 	%p59, %r1271, %r1420;
	or.pred  	%p60, %p58, %p59;
	@%p60 bra 	$L__BB0_138;
$L__BB0_137:
	mov.b32 	%r1341, 1;
	st.global.u32 	[%rd7], %r1341;
$L__BB0_138:
	ret;

}


// ===== COMPILED SASS (sm_100) =====

	.target	sm_100

	.elftype	@"ET_EXEC"


//--------------------- .note.nv.tkinfo           --------------------------
	.section	.note.nv.tkinfo,"",@"SHT_NOTE"
	.sectionflags	@"SHF_NOTE_NV_TKINFO"
	.tkinfo
        /*0018*/ 	.word	0x00000002
        /*0030*/ 	.string	""
        /*0030*/ 	.string	"ptxas"
        /*0030*/ 	.string	"Cuda compilation tools, release 13.0, V13.0.88"
        /*0030*/ 	.string	"Build cuda_13.0.r13.0/compiler.36424714_0"
        /*0030*/ 	.string	"-arch sm_100 -m 64 "



//--------------------- .note.nv.cuinfo           --------------------------
	.section	.note.nv.cuinfo,"",@"SHT_NOTE"
	.sectionflags	@"SHF_NOTE_NV_CUINFO"
        /*0018*/ 	.short	0x0002
        /*001a*/ 	.short	0x0064
        /*001c*/ 	.short	0x0082
	.zero		2


//--------------------- .nv.info                  --------------------------
	.section	.nv.info,"",@"SHT_CUDA_INFO"
	.align	4


	//----- nvinfo : EIATTR_REGCOUNT
	.align		4
        /*0000*/ 	.byte	0x04, 0x2f
        /*0002*/ 	.short	(.L_4 - .L_3)
	.align		4
.L_3:
        /*0004*/ 	.word	index@(_Z25m17200_sxx_cuda_optimizedPK5pkzipPK8digest_tPK4pw_tjPj)
        /*0008*/ 	.word	0x00000020


	//----- nvinfo : EIATTR_FRAME_SIZE
	.align		4
.L_4:
        /*000c*/ 	.byte	0x04, 0x11
        /*000e*/ 	.short	(.L_6 - .L_5)
	.align		4
.L_5:
        /*0010*/ 	.word	index@(_Z25m17200_sxx_cuda_optimizedPK5pkzipPK8digest_tPK4pw_tjPj)
        /*0014*/ 	.word	0x00000000


	//----- nvinfo : EIATTR_MIN_STACK_SIZE
	.align		4
.L_6:
        /*0018*/ 	.byte	0x04, 0x12
        /*001a*/ 	.short	(.L_8 - .L_7)
	.align		4
.L_7:
        /*001c*/ 	.word	index@(_Z25m17200_sxx_cuda_optimizedPK5pkzipPK8digest_tPK4pw_tjPj)
        /*0020*/ 	.word	0x00000000
.L_8:


//--------------------- .nv.compat                --------------------------
	.section	.nv.compat,"",@"SHT_CUDA_COMPAT_INFO"
	.align	4
        /*0000*/ 	.byte	0x02, 0x09, 0x00, 0x00, 0x02, 0x02, 0x01, 0x00, 0x02, 0x05, 0x05, 0x00, 0x03, 0x07, 0x01, 0x01
        /*0010*/ 	.byte	0x02, 0x03, 0x00, 0x00, 0x02, 0x06, 0x01, 0x00, 0x04, 0x0b, 0x08, 0x00, 0x09, 0x00, 0x00, 0x00
        /*0020*/ 	.byte	0x00, 0x00, 0x00, 0x00


//--------------------- .nv.info._Z25m17200_sxx_cuda_optimizedPK5pkzipPK8digest_tPK4pw_tjPj --------------------------
	.section	.nv.info._Z25m17200_sxx_cuda_optimizedPK5pkzipPK8digest_tPK4pw_tjPj,"",@"SHT_CUDA_INFO"
	.sectionflags	@""
	.align	4


	//----- nvinfo : EIATTR_CUDA_API_VERSION
	.align		4
        /*0000*/ 	.byte	0x04, 0x37
        /*0002*/ 	.short	(.L_10 - .L_9)
.L_9:
        /*0004*/ 	.word	0x00000082


	//----- nvinfo : EIATTR_KPARAM_INFO
	.align		4
.L_10:
        /*0008*/ 	.byte	0x04, 0x17
        /*000a*/ 	.short	(.L_12 - .L_11)
.L_11:
        /*000c*/ 	.word	0x00000000
        /*0010*/ 	.short	0x0004
        /*0012*/ 	.short	0x0020
        /*0014*/ 	.byte	0x00, 0xf5, 0x21, 0x00


	//----- nvinfo : EIATTR_KPARAM_INFO
	.align		4
.L_12:
        /*0018*/ 	.byte	0x04, 0x17
        /*001a*/ 	.short	(.L_14 - .L_13)
.L_13:
        /*001c*/ 	.word	0x00000000
        /*0020*/ 	.short	0x0003
        /*0022*/ 	.short	0x0018
        /*0024*/ 	.byte	0x00, 0xf0, 0x11, 0x00


	//----- nvinfo : EIATTR_KPARAM_INFO
	.align		4
.L_14:
        /*0028*/ 	.byte	0x04, 0x17
        /*002a*/ 	.short	(.L_16 - .L_15)
.L_15:
        /*002c*/ 	.word	0x00000000
        /*0030*/ 	.short	0x0002
        /*0032*/ 	.short	0x0010
        /*0034*/ 	.byte	0x00, 0xf5, 0x21, 0x00


	//----- nvinfo : EIATTR_KPARAM_INFO
	.align		4
.L_16:
        /*0038*/ 	.byte	0x04, 0x17
        /*003a*/ 	.short	(.L_18 - .L_17)
.L_17:
        /*003c*/ 	.word	0x00000000
        /*0040*/ 	.short	0x0001
        /*0042*/ 	.short	0x0008
        /*0044*/ 	.byte	0x00, 0xf5, 0x21, 0x00


	//----- nvinfo : EIATTR_KPARAM_INFO
	.align		4
.L_18:
        /*0048*/ 	.byte	0x04, 0x17
        /*004a*/ 	.short	(.L_20 - .L_19)
.L_19:
        /*004c*/ 	.word	0x00000000
        /*0050*/ 	.short	0x0000
        /*0052*/ 	.short	0x0000
        /*0054*/ 	.byte	0x00, 0xf5, 0x21, 0x00


	//----- nvinfo : EIATTR_SPARSE_MMA_MASK
	.align		4
.L_20:
        /*0058*/ 	.byte	0x03, 0x50
        /*005a*/ 	.short	0x0000


	//----- nvinfo : EIATTR_MAXREG_COUNT
	.align		4
        /*005c*/ 	.byte	0x03, 0x1b
        /*005e*/ 	.short	0x00ff


	//----- nvinfo : EIATTR_NUM_BARRIERS
	.align		4
        /*0060*/ 	.byte	0x02, 0x4c
        /*0062*/ 	.byte	0x01
	.zero		1


	//----- nvinfo : EIATTR_MERCURY_ISA_VERSION
	.align		4
        /*0064*/ 	.byte	0x03, 0x5f
        /*0066*/ 	.short	0x0101


	//----- nvinfo : EIATTR_VRC_CTA_INIT_COUNT
	.align		4
        /*0068*/ 	.byte	0x02, 0x4a
	.zero		1
	.zero		1


	//----- nvinfo : EIATTR_EXIT_INSTR_OFFSETS
	.align		4
        /*006c*/ 	.byte	0x04, 0x1c
        /*006e*/ 	.short	(.L_22 - .L_21)


	//   ....[0]....
.L_21:
        /*0070*/ 	.word	0x000001e0


	//   ....[1]....
        /*0074*/ 	.word	0x000025d0


	//   ....[2]....
        /*0078*/ 	.word	0x000027a0


	//   ....[3]....
        /*007c*/ 	.word	0x00002910


	//   ....[4]....
        /*0080*/ 	.word	0x00002a40


	//   ....[5]....
        /*0084*/ 	.word	0x00002ab0


	//   ....[6]....
        /*0088*/ 	.word	0x00005b10


	//   ....[7]....
        /*008c*/ 	.word	0x000060a0


	//   ....[8]....
        /*0090*/ 	.word	0x00006140


	//   ....[9]....
        /*0094*/ 	.word	0x000061c0


	//   ....[10]....
        /*0098*/ 	.word	0x00006950


	//   ....[11]....
        /*009c*/ 	.word	0x00006990


	//   ....[12]....
        /*00a0*/ 	.word	0x000069c0


	//   ....[13]....
        /*00a4*/ 	.word	0x000069f0


	//   ....[14]....
        /*00a8*/ 	.word	0x00006a20


	//   ....[15]....
        /*00ac*/ 	.word	0x00006a70


	//   ....[16]....
        /*00b0*/ 	.word	0x00006ac0


	//----- nvinfo : EIATTR_CRS_STACK_SIZE
	.align		4
.L_22:
        /*00b4*/ 	.byte	0x04, 0x1e
        /*00b6*/ 	.short	(.L_24 - .L_23)
.L_23:
        /*00b8*/ 	.word	0x00000000


	//----- nvinfo : EIATTR_CBANK_PARAM_SIZE
	.align		4
.L_24:
        /*00bc*/ 	.byte	0x03, 0x19
        /*00be*/ 	.short	0x0028


	//----- nvinfo : EIATTR_PARAM_CBANK
	.align		4
        /*00c0*/ 	.byte	0x04, 0x0a
        /*00c2*/ 	.short	(.L_26 - .L_25)
	.align		4
.L_25:
        /*00c4*/ 	.word	index@(.nv.constant0._Z25m17200_sxx_cuda_optimizedPK5pkzipPK8digest_tPK4pw_tjPj)
        /*00c8*/ 	.short	0x0380
        /*00ca*/ 	.short	0x0028


	//----- nvinfo : EIATTR_SW_WAR
	.align		4
.L_26:
        /*00cc*/ 	.byte	0x04, 0x36
        /*00ce*/ 	.short	(.L_28 - .L_27)
.L_27:
        /*00d0*/ 	.word	0x00000008
.L_28:


//--------------------- .nv.callgraph             --------------------------
	.section	.nv.callgraph,"",@"SHT_CUDA_CALLGRAPH"
	.align	4
	.sectionentsize	8
	.align		4
        /*0000*/ 	.word	0x00000000
	.align		4
        /*0004*/ 	.word	0xffffffff
	.align		4
        /*0008*/ 	.word	0x00000000
	.align		4
        /*000c*/ 	.word	0xfffffffe
	.align		4
        /*0010*/ 	.word	0x00000000
	.align		4
        /*0014*/ 	.word	0xfffffffd
	.align		4
        /*0018*/ 	.word	0x00000000
	.align		4
        /*001c*/ 	.word	0xfffffffc


//--------------------- .nv.constant4             --------------------------
	.section	.nv.constant4,"a",@progbits
	.align	8
	.align		8
.nv.constant4:
        /*0000*/ 	.dword	crc32tab


//--------------------- .nv.constant3             --------------------------
	.section	.nv.constant3,"a",@progbits
	.align	2
.nv.constant3:
	.type		lenfix,@object
	.size		lenfix,(distfix - lenfix)
lenfix:
        /*0000*/ 	.byte	0x60, 0x07, 0x00, 0x00, 0x00, 0x08, 0x50, 0x00, 0x00, 0x08, 0x10, 0x00, 0x14, 0x08, 0x73, 0x00
        /* <DEDUP_REMOVED lines=127> */
	.type		distfix,@object
	.size		distfix,(.L_2 - distfix)
distfix:
        /* <DEDUP_REMOVED lines=8> */
.L_2:


//--------------------- .text._Z25m17200_sxx_cuda_optimizedPK5pkzipPK8digest_tPK4pw_tjPj --------------------------
	.section	.text._Z25m17200_sxx_cuda_optimizedPK5pkzipPK8digest_tPK4pw_tjPj,"ax",@progbits
	.align	128
        .global         _Z25m17200_sxx_cuda_optimizedPK5pkzipPK8digest_tPK4pw_tjPj
        .type           _Z25m17200_sxx_cuda_optimizedPK5pkzipPK8digest_tPK4pw_tjPj,@function
        .size           _Z25m17200_sxx_cuda_optimizedPK5pkzipPK8digest_tPK4pw_tjPj,(.L_x_78 - _Z25m17200_sxx_cuda_optimizedPK5pkzipPK8digest_tPK4pw_tjPj)
        .other          _Z25m17200_sxx_cuda_optimizedPK5pkzipPK8digest_tPK4pw_tjPj,@"STO_CUDA_ENTRY STV_DEFAULT"
_Z25m17200_sxx_cuda_optimizedPK5pkzipPK8digest_tPK4pw_tjPj:
.text._Z25m17200_sxx_cuda_optimizedPK5pkzipPK8digest_tPK4pw_tjPj:
[----:B------:R-:W-:Y:S01]  /*0000*/  LDC R1, c[0x0][0x37c] ;  /* 0x0000df00ff017b82 */ /* 0x000fe20000000800 */
[----:B------:R-:W0:Y:S07]  /*0010*/  S2R R9, SR_TID.X ;  /* 0x0000000000097919 */ /* 0x000e2e0000002100 */
[----:B------:R-:W1:Y:S01]  /*0020*/  S2UR UR4, SR_CTAID.X ;  /* 0x00000000000479c3 */ /* 0x000e620000002500 */
[----:B------:R-:W2:Y:S01]  /*0030*/  LDCU.64 UR6, c[0x0][0x358] ;  /* 0x00006b00ff0677ac */ /* 0x000ea20008000a00 */
[----:B------:R-:W-:Y:S06]  /*0040*/  BSSY.RECONVERGENT B0, `(.L_x_0) ;  /* 0x0000016000007945 */ /* 0x000fec0003800200 */
[----:B------:R-:W1:Y:S01]  /*0050*/  LDC R13, c[0x0][0x360] ;  /* 0x0000d800ff0d7b82 */ /* 0x000e620000000800 */
[----:B0-----:R-:W-:Y:S01]  /*0060*/  ISETP.GT.U32.AND P0, PT, R9, 0x8, PT ;  /* 0x000000080900780c */ /* 0x001fe20003f04070 */
[----:B-1----:R-:W-:-:S12]  /*0070*/  IMAD R7, R13, UR4, R9 ;  /* 0x000000040d077c24 */ /* 0x002fd8000f8e0209 */
[----:B--2---:R-:W-:Y:S05]  /*0080*/  @P0 BRA `(.L_x_1) ;  /* 0x0000000000440947 */ /* 0x004fea0003800000 */
[----:B------:R-:W0:Y:S01]  /*0090*/  LDC.64 R2, c[0x0][0x380] ;  /* 0x0000e000ff027b82 */ /* 0x000e220000000a00 */
[----:B------:R-:W-:-:S07]  /*00a0*/  UMOV UR4, 0x400 ;  /* 0x0000040000047882 */ /* 0x000fce0000000000 */
[----:B------:R-:W1:Y:S01]  /*00b0*/  S2UR UR5, SR_CgaCtaId ;  /* 0x00000000000579c3 */ /* 0x000e620000008800 */
[----:B0-----:R-:W-:-:S03]  /*00c0*/  IMAD.WIDE.U32 R2, R9, 0x4, R2 ;  /* 0x0000000409027825 */ /* 0x001fc600078e0002 */
[----:B------:R-:W-:Y:S01]  /*00d0*/  IADD3 R2, P0, PT, R2, 0x28, RZ ;  /* 0x0000002802027810 */ /* 0x000fe20007f1e0ff */
[----:B-1----:R-:W-:-:S04]  /*00e0*/  ULEA UR4, UR5, UR4, 0x18 ;  /* 0x0000000405047291 */ /* 0x002fc8000f8ec0ff */
[----:B------:R-:W-:Y:S02]  /*00f0*/  IMAD.X R3, RZ, RZ, R3, P0 ;  /* 0x000000ffff037224 */ /* 0x000fe400000e0603 */
[----:B------:R-:W-:-:S07]  /*0100*/  LEA R0, R9, UR4, 0x2 ;  /* 0x0000000409007c11 */ /* 0x000fce000f8e10ff */
.L_x_2:
[----:B------:R-:W-:Y:S02]  /*0110*/  IMAD.MOV.U32 R4, RZ, RZ, R2 ;  /* 0x000000ffff047224 */ /* 0x000fe400078e0002 */
[----:B------:R-:W-:-:S05]  /*0120*/  IMAD.MOV.U32 R5, RZ, RZ, R3 ;  /* 0x000000ffff057224 */ /* 0x000fca00078e0003 */
[----:B------:R-:W2:Y:S01]  /*0130*/  LDG.E.CONSTANT R11, desc[UR6][R4.64] ;  /* 0x00000006040b7981 */ /* 0x000ea2000c1e9900 */
[C---:B------:R-:W-:Y:S02]  /*0140*/  IMAD.IADD R9, R13.reuse, 0x1, R9 ;  /* 0x000000010d097824 */ /* 0x040fe400078e0209 */
[----:B------:R-:W-:-:S03]  /*0150*/  IMAD.WIDE.U32 R2, R13, 0x4, R4 ;  /* 0x000000040d027825 */ /* 0x000fc600078e0004 */
[----:B------:R-:W-:Y:S01]  /*0160*/  ISETP.GE.U32.AND P0, PT, R9, 0x9, PT ;  /* 0x000000090900780c */ /* 0x000fe20003f06070 */
[----:B--2---:R0:W-:Y:S02]  /*0170*/  STS [R0], R11 ;  /* 0x0000000b00007388 */ /* 0x0041e40000000800 */
[----:B0-----:R-:W-:-:S10]  /*0180*/  IMAD R0, R13, 0x4, R0 ;  /* 0x000000040d007824 */ /* 0x001fd400078e0200 */
[----:B------:R-:W-:Y:S05]  /*0190*/  @!P0 BRA `(.L_x_2) ;  /* 0xfffffffc00dc8947 */ /* 0x000fea000383ffff */
.L_x_1:
[----:B------:R-:W-:Y:S05]  /*01a0*/  BSYNC.RECONVERGENT B0 ;  /* 0x0000000000007941 */ /* 0x000fea0003800200 */
.L_x_0:
[----:B------:R-:W0:Y:S01]  /*01b0*/  LDCU UR4, c[0x0][0x398] ;  /* 0x00007300ff0477ac */ /* 0x000e220008000800 */
[----:B------:R-:W-:Y:S01]  /*01c0*/  BAR.SYNC.DEFER_BLOCKING 0x0 ;  /* 0x0000000000007b1d */ /* 0x000fe20000010000 */
[----:B0-----:R-:W-:-:S13]  /*01d0*/  ISETP.GE.U32.AND P0, PT, R7, UR4, PT ;  /* 0x0000000407007c0c */ /* 0x001fda000bf06070 */
[----:B------:R-:W-:Y:S05]  /*01e0*/  @P0 EXIT ;  /* 0x000000000000094d */ /* 0x000fea0003800000 */
[----:B------:R-:W0:Y:S01]  /*01f0*/  LDC.64 R16, c[0x0][0x390] ;  /* 0x0000e400ff107b82 */ /* 0x000e220000000a00 */
[----:B------:R-:W1:Y:S07]  /*0200*/  LDCU.64 UR4, c[0x4][URZ] ;  /* 0x01000000ff0477ac */ /* 0x000e6e0008000a00 */
[----:B------:R-:W2:Y:S08]  /*0210*/  LDC.64 R4, c[0x0][0x380] ;  /* 0x0000e000ff047b82 */ /* 0x000eb00000000a00 */
[----:B------:R-:W3:Y:S01]  /*0220*/  LDC.64 R14, c[0x0][0x3a0] ;  /* 0x0000e800ff0e7b82 */ /* 0x000ee20000000a00 */
[----:B0-----:R-:W-:-:S05]  /*0230*/  IMAD.WIDE.U32 R16, R7, 0x104, R16 ;  /* 0x0000010407107825 */ /* 0x001fca00078e0010 */
[----:B------:R-:W4:Y:S04]  /*0240*/  LDG.E.CONSTANT R0, desc[UR6][R16.64+0x100] ;  /* 0x0001000610007981 */ /* 0x000f28000c1e9900 */
[----:B--2---:R-:W2:Y:S01]  /*0250*/  LDG.E.CONSTANT R3, desc[UR6][R4.64+0x24] ;  /* 0x0000240604037981 */ /* 0x004ea2000c1e9900 */
[----:B------:R-:W-:Y:S01]  /*0260*/  BSSY.RECONVERGENT B0, `(.L_x_3) ;  /* 0x00000fc000007945 */ /* 0x000fe20003800200 */
[----:B------:R-:W-:Y:S02]  /*0270*/  IMAD.MOV.U32 R11, RZ, RZ, 0x34567890 ;  /* 0x34567890ff0b7424 */ /* 0x000fe400078e00ff */
[----:B------:R-:W5:Y:S01]  /*0280*/  LDG.E.U8.CONSTANT R12, desc[UR6][R4.64+0x1] ;  /* 0x00000106040c7981 */ /* 0x000f62000c1e9100 */
[----:B---3--:R-:W-:-:S03]  /*0290*/  IMAD.WIDE.U32 R14, R7, 0x4, R14 ;  /* 0x00000004070e7825 */ /* 0x008fc600078e000e */
[----:B------:R0:W5:Y:S01]  /*02a0*/  LDG.E.CONSTANT R8, desc[UR6][R4.64+0x20] ;  /* 0x0000200604087981 */ /* 0x000162000c1e9900 */
[----:B------:R-:W-:-:S03]  /*02b0*/  IMAD.MOV.U32 R10, RZ, RZ, 0x23456789 ;  /* 0x23456789ff0a7424 */ /* 0x000fc600078e00ff */
[----:B------:R3:W-:Y:S01]  /*02c0*/  STG.E desc[UR6][R14.64], RZ ;  /* 0x000000ff0e007986 */ /* 0x0007e2000c101906 */
[----:B------:R-:W-:Y:S01]  /*02d0*/  IMAD.MOV.U32 R9, RZ, RZ, 0x12345678 ;  /* 0x12345678ff097424 */ /* 0x000fe200078e00ff */
[----:B----4-:R-:W-:Y:S02]  /*02e0*/  ISETP.GE.U32.AND P0, PT, R0, 0x4, PT ;  /* 0x000000040000780c */ /* 0x010fe40003f06070 */
[----:B0-----:R-:W-:Y:S02]  /*02f0*/  SHF.R.U32.HI R4, RZ, 0x2, R0 ;  /* 0x00000002ff047819 */ /* 0x001fe40000011600 */
[C---:B--2---:R-:W-:Y:S02]  /*0300*/  PRMT R2, R3.reuse, 0x7732, RZ ;  /* 0x0000773203027816 */ /* 0x044fe400000000ff */
[----:B------:R-:W-:-:S07]  /*0310*/  LOP3.LUT R3, R3, 0xffff, RZ, 0xc0, !PT ;  /* 0x0000ffff03037812 */ /* 0x000fce00078ec0ff */
[----:B-1-3--:R-:W-:Y:S05]  /*0320*/  @!P0 BRA `(.L_x_4) ;  /* 0x0000000c00bc8947 */ /* 0x00afea0003800000 */
[----:B------:R-:W-:Y:S01]  /*0330*/  ISETP.NE.AND P0, PT, R4, 0x1, PT ;  /* 0x000000010400780c */ /* 0x000fe20003f05270 */
[----:B------:R-:W-:Y:S01]  /*0340*/  BSSY.RECONVERGENT B1, `(.L_x_5) ;  /* 0x00000a1000017945 */ /* 0x000fe20003800200 */
[----:B------:R-:W-:Y:S01]  /*0350*/  IMAD.MOV.U32 R9, RZ, RZ, 0x12345678 ;  /* 0x12345678ff097424 */ /* 0x000fe200078e00ff */
[----:B------:R-:W-:Y:S01]  /*0360*/  CS2R R6, SRZ ;  /* 0x0000000000067805 */ /* 0x000fe2000001ff00 */
[----:B------:R-:W-:Y:S02]  /*0370*/  IMAD.MOV.U32 R10, RZ, RZ, 0x23456789 ;  /* 0x23456789ff0a7424 */ /* 0x000fe400078e00ff */
[----:B------:R-:W-:-:S07]  /*0380*/  IMAD.MOV.U32 R11, RZ, RZ, 0x34567890 ;  /* 0x34567890ff0b7424 */ /* 0x000fce00078e00ff */
[----:B------:R-:W-:Y:S05]  /*0390*/  @!P0 BRA `(.L_x_6) ;  /* 0x00000008006c8947 */ /* 0x000fea0003800000 */
[----:B------:R-:W-:Y:S01]  /*03a0*/  IADD3 R18, P0, PT, R16, 0x4, RZ ;  /* 0x0000000410127810 */ /* 0x000fe20007f1e0ff */
[----:B------:R-:W-:Y:S01]  /*03b0*/  BSSY.RECONVERGENT B2, `(.L_x_7) ;  /* 0x0000098000027945 */ /* 0x000fe20003800200 */
[----:B------:R-:W-:Y:S01]  /*03c0*/  LOP3.LUT R6, R4, 0x3ffffffe, RZ, 0xc0, !PT ;  /* 0x3ffffffe04067812 */ /* 0x000fe200078ec0ff */
[----:B------:R-:W-:Y:S02]  /*03d0*/  IMAD.MOV.U32 R9, RZ, RZ, 0x12345678 ;  /* 0x12345678ff097424 */ /* 0x000fe400078e00ff */
[----:B------:R-:W-:Y:S02]  /*03e0*/  IMAD.MOV.U32 R10, RZ, RZ, 0x23456789 ;  /* 0x23456789ff0a7424 */ /* 0x000fe400078e00ff */
[----:B------:R-:W-:Y:S02]  /*03f0*/  IMAD.MOV.U32 R11, RZ, RZ, 0x34567890 ;  /* 0x34567890ff0b7424 */ /* 0x000fe400078e00ff */
[----:B------:R-:W-:Y:S02]  /*0400*/  IMAD.X R19, RZ, RZ, R17, P0 ;  /* 0x000000ffff137224 */ /* 0x000fe400000e0611 */
[----:B------:R-:W-:-:S07]  /*0410*/  IMAD.MOV R5, RZ, RZ, -R6 ;  /* 0x000000ffff057224 */ /* 0x000fce00078e0a06 */
.L_x_8:
[----:B------:R-:W2:Y:S01]  /*0420*/  LDG.E.CONSTANT R28, desc[UR6][R18.64+-0x4] ;  /* 0xfffffc06121c7981 */ /* 0x000ea2000c1e9900 */
[----:B------:R-:W0:Y:S01]  /*0430*/  LDC.64 R24, c[0x4][RZ] ;  /* 0x01000000ff187b82 */ /* 0x000e220000000a00 */
[----:B--2---:R-:W-:-:S05]  /*0440*/  LOP3.LUT R7, R28, R9, RZ, 0x3c, !PT ;  /* 0x000000091c077212 */ /* 0x004fca00078e3cff */
[----:B------:R-:W-:-:S05]  /*0450*/  IMAD.SHL.U32 R13, R7, 0x4, RZ ;  /* 0x00000004070d7824 */ /* 0x000fca00078e00ff */
[----:B------:R-:W-:-:S04]  /*0460*/  LOP3.LUT R13, R13, 0x3fc, RZ, 0xc0, !PT ;  /* 0x000003fc0d0d7812 */ /* 0x000fc800078ec0ff */
[----:B------:R-:W-:-:S05]  /*0470*/  IADD3 R20, P0, PT, R13, UR4, RZ ;  /* 0x000000040d147c10 */ /* 0x000fca000ff1e0ff */
[----:B------:R-:W-:-:S05]  /*0480*/  IMAD.X R21, RZ, RZ, UR5, P0 ;  /* 0x00000005ff157e24 */ /* 0x000fca00080e06ff */
[----:B------:R-:W2:Y:S01]  /*0490*/  LDG.E.CONSTANT R20, desc[UR6][R20.64] ;  /* 0x0000000614147981 */ /* 0x000ea2000c1e9900 */
[----:B------:R-:W-:Y:S02]  /*04a0*/  SHF.R.U32.HI R7, RZ, 0x8, R7 ;  /* 0x00000008ff077819 */ /* 0x000fe40000011607 */
[----:B------:R-:W-:Y:S02]  /*04b0*/  SHF.R.U32.HI R13, RZ, 0x8, R9 ;  /* 0x00000008ff0d7819 */ /* 0x000fe40000011609 */
[----:B--2---:R-:W-:-:S05]  /*04c0*/  LOP3.LUT R7, R7, R20, RZ, 0x3c, !PT ;  /* 0x0000001407077212 */ /* 0x004fca00078e3cff */
[----:B------:R-:W-:-:S05]  /*04d0*/  IMAD.SHL.U32 R7, R7, 0x4, RZ ;  /* 0x0000000407077824 */ /* 0x000fca00078e00ff */
[----:B------:R-:W-:-:S04]  /*04e0*/  LOP3.LUT R7, R7, 0x3fc, RZ, 0xc0, !PT ;  /* 0x000003fc07077812 */ /* 0x000fc800078ec0ff */
[----:B------:R-:W-:-:S05]  /*04f0*/  IADD3 R22, P0, PT, R7, UR4, RZ ;  /* 0x0000000407167c10 */ /* 0x000fca000ff1e0ff */
[----:B------:R-:W-:-:S05]  /*0500*/  IMAD.X R23, RZ, RZ, UR5, P0 ;  /* 0x00000005ff177e24 */ /* 0x000fca00080e06ff */
[----:B------:R1:W2:Y:S01]  /*0510*/  LDG.E.CONSTANT R7, desc[UR6][R22.64] ;  /* 0x0000000616077981 */ /* 0x0002a2000c1e9900 */
[----:B------:R-:W-:-:S04]  /*0520*/  LOP3.LUT R13, R20, R13, RZ, 0x3c, !PT ;  /* 0x0000000d140d7212 */ /* 0x000fc800078e3cff */
[----:B------:R-:W-:-:S05]  /*0530*/  LOP3.LUT R9, R13, 0xff, RZ, 0xc0, !PT ;  /* 0x000000ff0d097812 */ /* 0x000fca00078ec0ff */
[----:B------:R-:W-:Y:S02]  /*0540*/  IMAD.IADD R9, R9, 0x1, R10 ;  /* 0x0000000109097824 */ /* 0x000fe400078e020a */
[----:B------:R-:W-:-:S04]  /*0550*/  IMAD.MOV.U32 R10, RZ, RZ, 0x8088405 ;  /* 0x08088405ff0a7424 */ /* 0x000fc800078e00ff */
[----:B------:R-:W-:-:S05]  /*0560*/  IMAD R9, R9, R10, 0x1 ;  /* 0x0000000109097424 */ /* 0x000fca00078e020a */
[----:B------:R-:W-:-:S04]  /*0570*/  SHF.R.U32.HI R20, RZ, 0x18, R9 ;  /* 0x00000018ff147819 */ /* 0x000fc80000011609 */
[----:B------:R-:W-:-:S05]  /*0580*/  LOP3.LUT R27, R20, 0xff, R11, 0x78, !PT ;  /* 0x000000ff141b7812 */ /* 0x000fca00078e780b */
[----:B0-----:R-:W-:-:S06]  /*0590*/  IMAD.WIDE.U32 R26, R27, 0x4, R24 ;  /* 0x000000041b1a7825 */ /* 0x001fcc00078e0018 */
[----:B------:R-:W3:Y:S01]  /*05a0*/  LDG.E.CONSTANT R26, desc[UR6][R26.64] ;  /* 0x000000061a1a7981 */ /* 0x000ee2000c1e9900 */
[----:B------:R-:W-:Y:S02]  /*05b0*/  SHF.R.U32.HI R20, RZ, 0x8, R13 ;  /* 0x00000008ff147819 */ /* 0x000fe4000001160d */
[----:B-1----:R-:W-:Y:S02]  /*05c0*/  SHF.R.U32.HI R22, RZ, 0x10, R28 ;  /* 0x00000010ff167819 */ /* 0x002fe4000001161c */
[----:B------:R-:W-:Y:S02]  /*05d0*/  SHF.R.U32.HI R11, RZ, 0x8, R11 ;  /* 0x00000008ff0b7819 */ /* 0x000fe4000001160b */
[----:B--2---:R-:W-:-:S04]  /*05e0*/  LOP3.LUT R7, R20, R7, RZ, 0x3c, !PT ;  /* 0x0000000714077212 */ /* 0x004fc800078e3cff */
[----:B------:R-:W-:-:S05]  /*05f0*/  LOP3.LUT R22, R7, R22, RZ, 0x3c, !PT ;  /* 0x0000001607167212 */ /* 0x000fca00078e3cff */
[----:B------:R-:W-:-:S05]  /*0600*/  IMAD.SHL.U32 R22, R22, 0x4, RZ ;  /* 0x0000000416167824 */ /* 0x000fca00078e00ff */
[----:B------:R-:W-:-:S04]  /*0610*/  LOP3.LUT R22, R22, 0x3fc, RZ, 0xc0, !PT ;  /* 0x000003fc16167812 */ /* 0x000fc800078ec0ff */
[----:B------:R-:W-:-:S05]  /*0620*/  IADD3 R20, P0, PT, R22, UR4, RZ ;  /* 0x0000000416147c10 */ /* 0x000fca000ff1e0ff */
[----:B------:R-:W-:-:S05]  /*0630*/  IMAD.X R21, RZ, RZ, UR5, P0 ;  /* 0x00000005ff157e24 */ /* 0x000fca00080e06ff */
[----:B------:R-:W2:Y:S01]  /*0640*/  LDG.E.CONSTANT R13, desc[UR6][R20.64] ;  /* 0x00000006140d7981 */ /* 0x000ea2000c1e9900 */
[----:B------:R-:W-:-:S05]  /*0650*/  LOP3.LUT R22, R7, 0xff, RZ, 0xc0, !PT ;  /* 0x000000ff07167812 */ /* 0x000fca00078ec0ff */
[----:B------:R-:W-:Y:S01]  /*0660*/  IMAD.IADD R9, R9, 0x1, R22 ;  /* 0x0000000109097824 */ /* 0x000fe200078e0216 */
[----:B---3--:R-:W-:-:S03]  /*0670*/  LOP3.LUT R11, R26, R11, RZ, 0x3c, !PT ;  /* 0x0000000b1a0b7212 */ /* 0x008fc600078e3cff */
[----:B------:R-:W-:-:S05]  /*0680*/  IMAD R9, R9, R10, 0x1 ;  /* 0x0000000109097424 */ /* 0x000fca00078e020a */
[----:B------:R-:W-:-:S04]  /*0690*/  SHF.R.U32.HI R22, RZ, 0x18, R9 ;  /* 0x00000018ff167819 */ /* 0x000fc80000011609 */
[----:B------:R-:W-:-:S05]  /*06a0*/  LOP3.LUT R23, R22, 0xff, R11, 0x78, !PT ;  /* 0x000000ff16177812 */ /* 0x000fca00078e780b */
[----:B------:R-:W-:-:S06]  /*06b0*/  IMAD.WIDE.U32 R22, R23, 0x4, R24 ;  /* 0x0000000417167825 */ /* 0x000fcc00078e0018 */
[----:B------:R-:W3:Y:S01]  /*06c0*/  LDG.E.CONSTANT R22, desc[UR6][R22.64] ;  /* 0x0000000616167981 */ /* 0x000ee2000c1e9900 */
[----:B------:R-:W-:Y:S02]  /*06d0*/  SHF.R.U32.HI R26, RZ, 0x8, R7 ;  /* 0x00000008ff1a7819 */ /* 0x000fe40000011607 */
[----:B------:R-:W-:Y:S01]  /*06e0*/  SHF.R.U32.HI R28, RZ, 0x18, R28 ;  /* 0x00000018ff1c7819 */ /* 0x000fe2000001161c */
[----:B------:R-:W4:Y:S01]  /*06f0*/  LDG.E.CONSTANT R7, desc[UR6][R18.64] ;  /* 0x0000000612077981 */ /* 0x000f22000c1e9900 */
[----:B------:R-:W-:Y:S02]  /*0700*/  SHF.R.U32.HI R11, RZ, 0x8, R11 ;  /* 0x00000008ff0b7819 */ /* 0x000fe4000001160b */
[----:B--2---:R-:W-:-:S04]  /*0710*/  LOP3.LUT R13, R26, R13, RZ, 0x3c, !PT ;  /* 0x0000000d1a0d7212 */ /* 0x004fc800078e3cff */
[----:B------:R-:W-:-:S05]  /*0720*/  LOP3.LUT R21, R28, 0xff, R13, 0x78, !PT ;  /* 0x000000ff1c157812 */ /* 0x000fca00078e780d */
[----:B------:R-:W-:-:S06]  /*0730*/  IMAD.WIDE.U32 R20, R21, 0x4, R24 ;  /* 0x0000000415147825 */ /* 0x000fcc00078e0018 */
[----:B------:R-:W2:Y:S01]  /*0740*/  LDG.E.CONSTANT R20, desc[UR6][R20.64] ;  /* 0x0000000614147981 */ /* 0x000ea2000c1e9900 */
[----:B------:R-:W-:-:S05]  /*0750*/  LOP3.LUT R26, R13, 0xff, RZ, 0xc0, !PT ;  /* 0x000000ff0d1a7812 */ /* 0x000fca00078ec0ff */
[----:B------:R-:W-:-:S04]  /*0760*/  IMAD.IADD R9, R9, 0x1, R26 ;  /* 0x0000000109097824 */ /* 0x000fc800078e021a */
[----:B------:R-:W-:Y:S01]  /*0770*/  IMAD R9, R9, R10, 0x1 ;  /* 0x0000000109097424 */ /* 0x000fe200078e020a */
[----:B---3--:R-:W-:-:S04]  /*0780*/  LOP3.LUT R11, R11, R22, RZ, 0x3c, !PT ;  /* 0x000000160b0b7212 */ /* 0x008fc800078e3cff */
[----:B------:R-:W-:-:S04]  /*0790*/  SHF.R.U32.HI R22, RZ, 0x18, R9 ;  /* 0x00000018ff167819 */ /* 0x000fc80000011609 */
[----:B------:R-:W-:-:S05]  /*07a0*/  LOP3.LUT R23, R22, 0xff, R11, 0x78, !PT ;  /* 0x000000ff16177812 */ /* 0x000fca00078e780b */
[----:B------:R-:W-:-:S06]  /*07b0*/  IMAD.WIDE.U32 R22, R23, 0x4, R24 ;  /* 0x0000000417167825 */ /* 0x000fcc00078e0018 */
[----:B------:R-:W3:Y:S01]  /*07c0*/  LDG.E.CONSTANT R22, desc[UR6][R22.64] ;  /* 0x0000000616167981 */ /* 0x000ee2000c1e9900 */
[----:B------:R-:W-:Y:S02]  /*07d0*/  SHF.R.U32.HI R13, RZ, 0x8, R13 ;  /* 0x00000008ff0d7819 */ /* 0x000fe4000001160d */
[----:B------:R-:W-:Y:S02]  /*07e0*/  SHF.R.U32.HI R11, RZ, 0x8, R11 ;  /* 0x00000008ff0b7819 */ /* 0x000fe4000001160b */
[----:B--2---:R-:W-:-:S04]  /*07f0*/  LOP3.LUT R26, R13, R20, RZ, 0x3c, !PT ;  /* 0x000000140d1a7212 */ /* 0x004fc800078e3cff */
[----:B----4-:R-:W-:-:S05]  /*0800*/  LOP3.LUT R13, R7, R26, RZ, 0x3c, !PT ;  /* 0x0000001a070d7212 */ /* 0x010fca00078e3cff */
[----:B------:R-:W-:-:S05]  /*0810*/  IMAD.SHL.U32 R20, R13, 0x4, RZ ;  /* 0x000000040d147824 */ /* 0x000fca00078e00ff */
[----:B------:R-:W-:-:S04]  /*0820*/  LOP3.LUT R20, R20, 0x3fc, RZ, 0xc0, !PT ;  /* 0x000003fc14147812 */ /* 0x000fc800078ec0ff */
[----:B------:R-:W-:-:S05]  /*0830*/  IADD3 R20, P0, PT, R20, UR4, RZ ;  /* 0x0000000414147c10 */ /* 0x000fca000ff1e0ff */
[----:B------:R-:W-:-:S05]  /*0840*/  IMAD.X R21, RZ, RZ, UR5, P0 ;  /* 0x00000005ff157e24 */ /* 0x000fca00080e06ff */
        /* <DEDUP_REMOVED lines=11> */
[----:B------:R-:W-:Y:S02]  /*0900*/  SHF.R.U32.HI R13, RZ, 0x8, R11 ;  /* 0x00000008ff0d7819 */ /* 0x000fe4000001160b */
[----:B--2---:R-:W-:-:S05]  /*0910*/  LOP3.LUT R28, R28, R27, RZ, 0x3c, !PT ;  /* 0x0000001b1c1c7212 */ /* 0x004fca00078e3cff */
[----:B------:R-:W-:-:S05]  /*0920*/  IMAD.SHL.U32 R28, R28, 0x4, RZ ;  /* 0x000000041c1c7824 */ /* 0x000fca00078e00ff */
[----:B------:R-:W-:-:S04]  /*0930*/  LOP3.LUT R28, R28, 0x3fc, RZ, 0xc0, !PT ;  /* 0x000003fc1c1c7812 */ /* 0x000fc800078ec0ff */
[----:B------:R-:W-:Y:S02]  /*0940*/  IADD3 R20, P0, PT, R28, UR4, RZ ;  /* 0x000000041c147c10 */ /* 0x000fe4000ff1e0ff */
[----:B------:R-:W-:-:S03]  /*0950*/  LOP3.LUT R27, R27, R26, RZ, 0x3c, !PT ;  /* 0x0000001a1b1b7212 */ /* 0x000fc600078e3cff */
[----:B------:R-:W-:Y:S01]  /*0960*/  IMAD.X R21, RZ, RZ, UR5, P0 ;  /* 0x00000005ff157e24 */ /* 0x000fe200080e06ff */
[----:B------:R-:W-:-:S04]  /*0970*/  LOP3.LUT R26, R27, 0xff, RZ, 0xc0, !PT ;  /* 0x000000ff1b1a7812 */ /* 0x000fc800078ec0ff */
[----:B------:R-:W2:Y:S01]  /*0980*/  LDG.E.CONSTANT R20, desc[UR6][R20.64] ;  /* 0x0000000614147981 */ /* 0x000ea2000c1e9900 */
        /* <DEDUP_REMOVED lines=10> */
[----:B--2---:R-:W-:-:S04]  /*0a30*/  LOP3.LUT R9, R9, R20, RZ, 0x3c, !PT ;  /* 0x0000001409097212 */ /* 0x004fc800078e3cff */
[----:B------:R-:W-:-:S05]  /*0a40*/  LOP3.LUT R26, R9, R26, RZ, 0x3c, !PT ;  /* 0x0000001a091a7212 */ /* 0x000fca00078e3cff */
[----:B------:R-:W-:-:S05]  /*0a50*/  IMAD.SHL.U32 R26, R26, 0x4, RZ ;  /* 0x000000041a1a7824 */ /* 0x000fca00078e00ff */
[----:B------:R-:W-:Y:S02]  /*0a60*/  LOP3.LUT R20, R26, 0x3fc, RZ, 0xc0, !PT ;  /* 0x000003fc1a147812 */ /* 0x000fe400078ec0ff */
[----:B------:R-:W-:Y:S02]  /*0a70*/  LOP3.LUT R26, R9, 0xff, RZ, 0xc0, !PT ;  /* 0x000000ff091a7812 */ /* 0x000fe400078ec0ff */
[----:B------:R-:W-:-:S03]  /*0a80*/  IADD3 R20, P0, PT, R20, UR4, RZ ;  /* 0x0000000414147c10 */ /* 0x000fc6000ff1e0ff */
[----:B------:R-:W-:Y:S02]  /*0a90*/  IMAD.IADD R11, R11, 0x1, R26 ;  /* 0x000000010b0b7824 */ /* 0x000fe400078e021a */
[----:B------:R-:W-:Y:S02]  /*0aa0*/  IMAD.X R21, RZ, RZ, UR5, P0 ;  /* 0x00000005ff157e24 */ /* 0x000fe400080e06ff */
[----:B------:R-:W-:Y:S01]  /*0ab0*/  IMAD R11, R11, R10, 0x1 ;  /* 0x000000010b0b7424 */ /* 0x000fe200078e020a */
[----:B---3--:R-:W-:Y:S02]  /*0ac0*/  LOP3.LUT R13, R22, R13, RZ, 0x3c, !PT ;  /* 0x0000000d160d7212 */ /* 0x008fe400078e3cff */
[----:B------:R-:W2:Y:S02]  /*0ad0*/  LDG.E.CONSTANT R20, desc[UR6][R20.64] ;  /* 0x0000000614147981 */ /* 0x000ea4000c1e9900 */
[----:B------:R-:W-:-:S04]  /*0ae0*/  SHF.R.U32.HI R22, RZ, 0x18, R11 ;  /* 0x00000018ff167819 */ /* 0x000fc8000001160b */
[----:B------:R-:W-:-:S05]  /*0af0*/  LOP3.LUT R23, R22, 0xff, R13, 0x78, !PT ;  /* 0x000000ff16177812 */ /* 0x000fca00078e780d */
[----:B------:R-:W-:-:S06]  /*0b00*/  IMAD.WIDE.U32 R22, R23, 0x4, R24 ;  /* 0x0000000417167825 */ /* 0x000fcc00078e0018 */
[----:B------:R-:W3:Y:S01]  /*0b10*/  LDG.E.CONSTANT R22, desc[UR6][R22.64] ;  /* 0x0000000616167981 */ /* 0x000ee2000c1e9900 */
[----:B------:R-:W-:Y:S02]  /*0b20*/  SHF.R.U32.HI R9, RZ, 0x8, R9 ;  /* 0x00000008ff097819 */ /* 0x000fe40000011609 */
[----:B------:R-:W-:Y:S02]  /*0b30*/  SHF.R.U32.HI R28, RZ, 0x18, R7 ;  /* 0x00000018ff1c7819 */ /* 0x000fe40000011607 */
[----:B--2---:R-:W-:-:S04]  /*0b40*/  LOP3.LUT R9, R9, R20, RZ, 0x3c, !PT ;  /* 0x0000001409097212 */ /* 0x004fc800078e3cff */
[----:B------:R-:W-:Y:S02]  /*0b50*/  LOP3.LUT R26, R9, 0xff, RZ, 0xc0, !PT ;  /* 0x000000ff091a7812 */ /* 0x000fe400078ec0ff */
[----:B------:R-:W-:-:S03]  /*0b60*/  LOP3.LUT R27, R28, 0xff, R9, 0x78, !PT ;  /* 0x000000ff1c1b7812 */ /* 0x000fc600078e7809 */
[----:B------:R-:W-:Y:S02]  /*0b70*/  IMAD.IADD R7, R11, 0x1, R26 ;  /* 0x000000010b077824 */ /* 0x000fe400078e021a */
[----:B------:R-:W-:Y:S01]  /*0b80*/  IMAD.WIDE.U32 R20, R27, 0x4, R24 ;  /* 0x000000041b147825 */ /* 0x000fe200078e0018 */
[----:B------:R-:W-:-:S03]  /*0b90*/  SHF.R.U32.HI R11, RZ, 0x8, R13 ;  /* 0x00000008ff0b7819 */ /* 0x000fc6000001160d */
[----:B------:R-:W-:Y:S02]  /*0ba0*/  IMAD R7, R7, R10, 0x1 ;  /* 0x0000000107077424 */ /* 0x000fe400078e020a */
[----:B------:R-:W2:Y:S01]  /*0bb0*/  LDG.E.CONSTANT R20, desc[UR6][R20.64] ;  /* 0x0000000614147981 */ /* 0x000ea2000c1e9900 */
[----:B---3--:R-:W-:Y:S02]  /*0bc0*/  LOP3.LUT R11, R11, R22, RZ, 0x3c, !PT ;  /* 0x000000160b0b7212 */ /* 0x008fe400078e3cff */
[----:B------:R-:W-:-:S04]  /*0bd0*/  SHF.R.U32.HI R22, RZ, 0x18, R7 ;  /* 0x00000018ff167819 */ /* 0x000fc80000011607 */
[----:B------:R-:W-:-:S05]  /*0be0*/  LOP3.LUT R23, R22, 0xff, R11, 0x78, !PT ;  /* 0x000000ff16177812 */ /* 0x000fca00078e780b */
[----:B------:R-:W-:-:S06]  /*0bf0*/  IMAD.WIDE.U32 R22, R23, 0x4, R24 ;  /* 0x0000000417167825 */ /* 0x000fcc00078e0018 */
[----:B------:R-:W3:Y:S01]  /*0c00*/  LDG.E.CONSTANT R22, desc[UR6][R22.64] ;  /* 0x0000000616167981 */ /* 0x000ee2000c1e9900 */
[----:B------:R-:W-:Y:S02]  /*0c10*/  SHF.R.U32.HI R9, RZ, 0x8, R9 ;  /* 0x00000008ff097819 */ /* 0x000fe40000011609 */
[----:B------:R-:W-:Y:S02]  /*0c20*/  SHF.R.U32.HI R11, RZ, 0x8, R11 ;  /* 0x00000008ff0b7819 */ /* 0x000fe4000001160b */
[----:B--2---:R-:W-:-:S04]  /*0c30*/  LOP3.LUT R9, R9, R20, RZ, 0x3c, !PT ;  /* 0x0000001409097212 */ /* 0x004fc800078e3cff */
[----:B------:R-:W-:-:S05]  /*0c40*/  LOP3.LUT R26, R9, 0xff, RZ, 0xc0, !PT ;  /* 0x000000ff091a7812 */ /* 0x000fca00078ec0ff */
[----:B------:R-:W-:-:S04]  /*0c50*/  IMAD.IADD R7, R7, 0x1, R26 ;  /* 0x0000000107077824 */ /* 0x000fc800078e021a */
[----:B------:R-:W-:Y:S01]  /*0c60*/  IMAD R10, R7, R10, 0x1 ;  /* 0x00000001070a7424 */ /* 0x000fe200078e020a */
[----:B---3--:R-:W-:-:S04]  /*0c70*/  LOP3.LUT R11, R11, R22, RZ, 0x3c, !PT ;  /* 0x000000160b0b7212 */ /* 0x008fc800078e3cff */
[----:B------:R-:W-:-:S04]  /*0c80*/  SHF.R.U32.HI R20, RZ, 0x18, R10 ;  /* 0x00000018ff147819 */ /* 0x000fc8000001160a */
[----:B------:R-:W-:-:S05]  /*0c90*/  LOP3.LUT R7, R20, 0xff, R11, 0x78, !PT ;  /* 0x000000ff14077812 */ /* 0x000fca00078e780b */
[----:B------:R-:W-:-:S06]  /*0ca0*/  IMAD.WIDE.U32 R24, R7, 0x4, R24 ;  /* 0x0000000407187825 */ /* 0x000fcc00078e0018 */
[----:B------:R-:W2:Y:S01]  /*0cb0*/  LDG.E.CONSTANT R24, desc[UR6][R24.64] ;  /* 0x0000000618187981 */ /* 0x000ea2000c1e9900 */
[----:B------:R-:W-:-:S05]  /*0cc0*/  VIADD R5, R5, 0x2 ;  /* 0x0000000205057836 */ /* 0x000fca0000000000 */
[----:B------:R-:W-:Y:S02]  /*0cd0*/  ISETP.NE.AND P0, PT, R5, RZ, PT ;  /* 0x000000ff0500720c */ /* 0x000fe40003f05270 */
[----:B------:R-:W-:Y:S02]  /*0ce0*/  IADD3 R18, P1, PT, R18, 0x8, RZ ;  /* 0x0000000812127810 */ /* 0x000fe40007f3e0ff */
[----:B------:R-:W-:-:S03]  /*0cf0*/  SHF.R.U32.HI R11, RZ, 0x8, R11 ;  /* 0x00000008ff0b7819 */ /* 0x000fc6000001160b */
[----:B------:R-:W-:Y:S01]  /*0d00*/  IMAD.X R19, RZ, RZ, R19, P1 ;  /* 0x000000ffff137224 */ /* 0x000fe200008e0613 */
[----:B--2---:R-:W-:-:S05]  /*0d10*/  LOP3.LUT R11, R11, R24, RZ, 0x3c, !PT ;  /* 0x000000180b0b7212 */ /* 0x004fca00078e3cff */
[----:B------:R-:W-:Y:S05]  /*0d20*/  @P0 BRA `(.L_x_8) ;  /* 0xfffffff400bc0947 */ /* 0x000fea000383ffff */
[----:B------:R-:W-:Y:S05]  /*0d30*/  BSYNC.RECONVERGENT B2 ;  /* 0x0000000000027941 */ /* 0x000fea0003800200 */
.L_x_7:
[----:B------:R-:W-:-:S07]  /*0d40*/  IMAD.MOV.U32 R7, RZ, RZ, RZ ;  /* 0x000000ffff077224 */ /* 0x000fce00078e00ff */
.L_x_6:
[----:B------:R-:W-:Y:S05]  /*0d50*/  BSYNC.RECONVERGENT B1 ;  /* 0x0000000000017941 */ /* 0x000fea0003800200 */
.L_x_5:
[----:B------:R-:W-:-:S13]  /*0d60*/  LOP3.LUT P0, RZ, R0, 0x4, RZ, 0xc0, !PT ;  /* 0x0000000400ff7812 */ /* 0x000fda000780c0ff */
[----:B------:R-:W-:Y:S05]  /*0d70*/  @!P0 BRA `(.L_x_4) ;  /* 0x0000000400288947 */ /* 0x000fea0003800000 */
[C---:B------:R-:W-:Y:S01]  /*0d80*/  LEA R20, P0, R6.reuse, R16, 0x2 ;  /* 0x0000001006147211 */ /* 0x040fe200078010ff */
[----:B------:R-:W0:Y:S03]  /*0d90*/  LDCU.64 UR8, c[0x4][URZ] ;  /* 0x01000000ff0877ac */ /* 0x000e260008000a00 */
[----:B------:R-:W-:-:S05]  /*0da0*/  LEA.HI.X R21, R6, R17, R7, 0x2, P0 ;  /* 0x0000001106157211 */ /* 0x000fca00000f1407 */
[----:B------:R-:W2:Y:S02]  /*0db0*/  LDG.E.CONSTANT R20, desc[UR6][R20.64] ;  /* 0x0000000614147981 */ /* 0x000ea4000c1e9900 */
[----:B--2---:R-:W-:-:S05]  /*0dc0*/  LOP3.LUT R5, R20, R9, RZ, 0x3c, !PT ;  /* 0x0000000914057212 */ /* 0x004fca00078e3cff */
[----:B------:R-:W-:-:S05]  /*0dd0*/  IMAD.SHL.U32 R6, R5, 0x4, RZ ;  /* 0x0000000405067824 */ /* 0x000fca00078e00ff */
[----:B------:R-:W-:-:S04]  /*0de0*/  LOP3.LUT R6, R6, 0x3fc, RZ, 0xc0, !PT ;  /* 0x000003fc06067812 */ /* 0x000fc800078ec0ff */
[----:B0-----:R-:W-:Y:S02]  /*0df0*/  IADD3 R22, P0, PT, R6, UR8, RZ ;  /* 0x0000000806167c10 */ /* 0x001fe4000ff1e0ff */
[----:B------:R-:W-:Y:S01]  /*0e00*/  SHF.R.U32.HI R5, RZ, 0x8, R5 ;  /* 0x00000008ff057819 */ /* 0x000fe20000011605 */
[----:B------:R-:W0:Y:S02]  /*0e10*/  LDC.64 R6, c[0x4][RZ] ;  /* 0x01000000ff067b82 */ /* 0x000e240000000a00 */
[----:B------:R-:W-:-:S05]  /*0e20*/  IMAD.X R23, RZ, RZ, UR9, P0 ;  /* 0x00000009ff177e24 */ /* 0x000fca00080e06ff */
[----:B------:R-:W2:Y:S01]  /*0e30*/  LDG.E.CONSTANT R22, desc[UR6][R22.64] ;  /* 0x0000000616167981 */ /* 0x000ea2000c1e9900 */
        /* <DEDUP_REMOVED lines=27> */
[----:B------:R-:W-:-:S03]  /*0ff0*/  IMAD R9, R9, R10, 0x1 ;  /* 0x0000000109097424 */ /* 0x000fc600078e020a */
        /* <DEDUP_REMOVED lines=10> */
[----:B------:R-:W-:Y:S02]  /*10a0*/  LOP3.LUT R20, R5, 0xff, RZ, 0xc0, !PT ;  /* 0x000000ff05147812 */ /* 0x000fe400078ec0ff */
[----:B------:R-:W-:-:S03]  /*10b0*/  LOP3.LUT R13, R24, 0xff, R5, 0x78, !PT ;  /* 0x000000ff180d7812 */ /* 0x000fc600078e7805 */
[----:B------:R-:W-:Y:S02]  /*10c0*/  IMAD.IADD R9, R9, 0x1, R20 ;  /* 0x0000000109097824 */ /* 0x000fe400078e0214 */
[----:B------:R-:W-:-:S04]  /*10d0*/  IMAD.WIDE.U32 R18, R13, 0x4, R6 ;  /* 0x000000040d127825 */ /* 0x000fc800078e0006 */
        /* <DEDUP_REMOVED lines=18> */
[----:B------:R-:W-:-:S04]  /*1200*/  SHF.R.U32.HI R11, RZ, 0x8, R11 ;  /* 0x00000008ff0b7819 */ /* 0x000fc8000001160b */
[----:B--2---:R-:W-:-:S07]  /*1210*/  LOP3.LUT R11, R11, R6, RZ, 0x3c, !PT ;  /* 0x000000060b0b7212 */ /* 0x004fce00078e3cff */
.L_x_4:
[----:B------:R-:W-:Y:S05]  /*1220*/  BSYNC.RECONVERGENT B0 ;  /* 0x0000000000007941 */ /* 0x000fea0003800200 */
.L_x_3:
[----:B------:R-:W-:Y:S01]  /*1230*/  LOP3.LUT P0, R0, R0, 0x3, RZ, 0xc0, !PT ;  /* 0x0000000300007812 */ /* 0x000fe2000780c0ff */
[----:B------:R-:W-:-:S12]  /*1240*/  BSSY.RECONVERGENT B0, `(.L_x_9) ;  /* 0x000003f000007945 */ /* 0x000fd80003800200 */
[----:B------:R-:W-:Y:S05]  /*1250*/  @!P0 BRA `(.L_x_10) ;  /* 0x0000000000f48947 */ /* 0x000fea0003800000 */
[----:B------:R-:W-:Y:S02]  /*1260*/  IMAD.WIDE.U32 R16, R4, 0x4, R16 ;  /* 0x0000000404107825 */ /* 0x000fe400078e0010 */
[----:B------:R-:W0:Y:S03]  /*1270*/  LDC.64 R4, c[0x4][RZ] ;  /* 0x01000000ff047b82 */ /* 0x000e260000000a00 */
[----:B------:R-:W2:Y:S02]  /*1280*/  LDG.E.CONSTANT R18, desc[UR6][R16.64] ;  /* 0x0000000610127981 */ /* 0x000ea4000c1e9900 */
[----:B--2---:R-:W-:-:S05]  /*1290*/  LOP3.LUT R19, R18, R9, RZ, 0x3c, !PT ;  /* 0x0000000912137212 */ /* 0x004fca00078e3cff */
[----:B------:R-:W-:-:S05]  /*12a0*/  IMAD.SHL.U32 R6, R19, 0x4, RZ ;  /* 0x0000000413067824 */ /* 0x000fca00078e00ff */
[----:B------:R-:W-:Y:S02]  /*12b0*/  LOP3.LUT R21, R6, 0x3fc, RZ, 0xc0, !PT ;  /* 0x000003fc06157812 */ /* 0x000fe400078ec0ff */
[----:B------:R-:W-:Y:S01]  /*12c0*/  SHF.R.U32.HI R9, RZ, 0x8, R9 ;  /* 0x00000008ff097819 */ /* 0x000fe20000011609 */
[----:B------:R-:W1:Y:S01]  /*12d0*/  LDC.64 R6, c[0x4][RZ] ;  /* 0x01000000ff067b82 */ /* 0x000e620000000a00 */
[----:B0-----:R-:W-:-:S05]  /*12e0*/  IADD3 R20, P0, PT, R21, R4, RZ ;  /* 0x0000000415147210 */ /* 0x001fca0007f1e0ff */
[----:B------:R-:W-:-:S05]  /*12f0*/  IMAD.X R21, RZ, RZ, R5, P0 ;  /* 0x000000ffff157224 */ /* 0x000fca00000e0605 */
[----:B------:R-:W2:Y:S01]  /*1300*/  LDG.E.CONSTANT R20, desc[UR6][R20.64] ;  /* 0x0000000614147981 */ /* 0x000ea2000c1e9900 */
[----:B------:R-:W-:Y:S01]  /*1310*/  IMAD.MOV.U32 R13, RZ, RZ, 0x8088405 ;  /* 0x08088405ff0d7424 */ /* 0x000fe200078e00ff */
[----:B--2---:R-:W-:-:S04]  /*1320*/  LOP3.LUT R9, R20, R9, RZ, 0x3c, !PT ;  /* 0x0000000914097212 */ /* 0x004fc800078e3cff */
[----:B------:R-:W-:-:S05]  /*1330*/  LOP3.LUT R17, R9, 0xff, RZ, 0xc0, !PT ;  /* 0x000000ff09117812 */ /* 0x000fca00078ec0ff */
[----:B------:R-:W-:-:S04]  /*1340*/  IMAD.IADD R10, R10, 0x1, R17 ;  /* 0x000000010a0a7824 */ /* 0x000fc800078e0211 */
[----:B------:R-:W-:-:S05]  /*1350*/  IMAD R10, R10, R13, 0x1 ;  /* 0x000000010a0a7424 */ /* 0x000fca00078e020d */
[----:B------:R-:W-:-:S04]  /*1360*/  SHF.R.U32.HI R16, RZ, 0x18, R10 ;  /* 0x00000018ff107819 */ /* 0x000fc8000001160a */
[----:B------:R-:W-:-:S05]  /*1370*/  LOP3.LUT R17, R16, 0xff, R11, 0x78, !PT ;  /* 0x000000ff10117812 */ /* 0x000fca00078e780b */
[----:B-1----:R-:W-:-:S06]  /*1380*/  IMAD.WIDE.U32 R16, R17, 0x4, R6 ;  /* 0x0000000411107825 */ /* 0x002fcc00078e0006 */
[----:B------:R-:W2:Y:S01]  /*1390*/  LDG.E.CONSTANT R16, desc[UR6][R16.64] ;  /* 0x0000000610107981 */ /* 0x000ea2000c1e9900 */
[----:B------:R-:W-:Y:S02]  /*13a0*/  ISETP.NE.AND P0, PT, R0, 0x1, PT ;  /* 0x000000010000780c */ /* 0x000fe40003f05270 */
[----:B------:R-:W-:-:S04]  /*13b0*/  SHF.R.U32.HI R11, RZ, 0x8, R11 ;  /* 0x00000008ff0b7819 */ /* 0x000fc8000001160b */
[----:B--2---:R-:W-:-:S07]  /*13c0*/  LOP3.LUT R11, R16, R11, RZ, 0x3c, !PT ;  /* 0x0000000b100b7212 */ /* 0x004fce00078e3cff */
[----:B------:R-:W-:Y:S05]  /*13d0*/  @!P0 BRA `(.L_x_10) ;  /* 0x0000000000948947 */ /* 0x000fea0003800000 */
[----:B------:R-:W-:-:S04]  /*13e0*/  SHF.R.U32.HI R19, RZ, 0x8, R19 ;  /* 0x00000008ff137819 */ /* 0x000fc80000011613 */
[----:B------:R-:W-:-:S05]  /*13f0*/  LOP3.LUT R19, R19, R20, RZ, 0x3c, !PT ;  /* 0x0000001413137212 */ /* 0x000fca00078e3cff */
[----:B------:R-:W-:-:S05]  /*1400*/  IMAD.SHL.U32 R19, R19, 0x4, RZ ;  /* 0x0000000413137824 */ /* 0x000fca00078e00ff */
[----:B------:R-:W-:-:S04]  /*1410*/  LOP3.LUT R19, R19, 0x3fc, RZ, 0xc0, !PT ;  /* 0x000003fc13137812 */ /* 0x000fc800078ec0ff */
[----:B------:R-:W-:-:S05]  /*1420*/  IADD3 R16, P0, PT, R19, R4, RZ ;  /* 0x0000000413107210 */ /* 0x000fca0007f1e0ff */
[----:B------:R-:W-:-:S05]  /*1430*/  IMAD.X R17, RZ, RZ, R5, P0 ;  /* 0x000000ffff117224 */ /* 0x000fca00000e0605 */
[----:B------:R-:W2:Y:S01]  /*1440*/  LDG.E.CONSTANT R16, desc[UR6][R16.64] ;  /* 0x0000000610107981 */ /* 0x000ea2000c1e9900 */
[----:B------:R-:W-:Y:S02]  /*1450*/  ISETP.NE.AND P0, PT, R0, 0x3, PT ;  /* 0x000000030000780c */ /* 0x000fe40003f05270 */
[----:B------:R-:W-:-:S11]  /*1460*/  SHF.R.U32.HI R9, RZ, 0x8, R9 ;  /* 0x00000008ff097819 */ /* 0x000fd60000011609 */
[----:B------:R-:W-:Y:S02]  /*1470*/  @!P0 SHF.R.U32.HI R18, RZ, 0x10, R18 ;  /* 0x00000010ff128819 */ /* 0x000fe40000011612 */
[----:B--2---:R-:W-:-:S04]  /*1480*/  LOP3.LUT R9, R16, R9, RZ, 0x3c, !PT ;  /* 0x0000000910097212 */ /* 0x004fc800078e3cff */
[C---:B------:R-:W-:Y:S02]  /*1490*/  @!P0 LOP3.LUT R18, R9.reuse, R18, RZ, 0x3c, !PT ;  /* 0x0000001209128212 */ /* 0x040fe400078e3cff */
[----:B------:R-:W-:-:S03]  /*14a0*/  LOP3.LUT R19, R9, 0xff, RZ, 0xc0, !PT ;  /* 0x000000ff09137812 */ /* 0x000fc600078ec0ff */
[----:B------:R-:W-:Y:S02]  /*14b0*/  @!P0 IMAD.SHL.U32 R18, R18, 0x4, RZ ;  /* 0x0000000412128824 */ /* 0x000fe400078e00ff */
[----:B------:R-:W-:-:S03]  /*14c0*/  IMAD.IADD R10, R10, 0x1, R19 ;  /* 0x000000010a0a7824 */ /* 0x000fc600078e0213 */
[----:B------:R-:W-:Y:S01]  /*14d0*/  @!P0 LOP3.LUT R21, R18, 0x3fc, RZ, 0xc0, !PT ;  /* 0x000003fc12158812 */ /* 0x000fe200078ec0ff */
[----:B------:R-:W-:-:S03]  /*14e0*/  IMAD R10, R10, R13, 0x1 ;  /* 0x000000010a0a7424 */ /* 0x000fc600078e020d */
[----:B------:R-:W-:-:S05]  /*14f0*/  @!P0 IADD3 R18, P1, PT, R21, R4, RZ ;  /* 0x0000000415128210 */ /* 0x000fca0007f3e0ff */
[----:B------:R-:W-:Y:S01]  /*1500*/  @!P0 IMAD.X R19, RZ, RZ, R5, P1 ;  /* 0x000000ffff138224 */ /* 0x000fe200008e0605 */
[----:B------:R-:W-:-:S04]  /*1510*/  SHF.R.U32.HI R0, RZ, 0x18, R10 ;  /* 0x00000018ff007819 */ /* 0x000fc8000001160a */
[----:B------:R-:W2:Y:S01]  /*1520*/  @!P0 LDG.E.CONSTANT R18, desc[UR6][R18.64] ;  /* 0x0000000612128981 */ /* 0x000ea2000c1e9900 */
[----:B------:R-:W-:-:S05]  /*1530*/  LOP3.LUT R5, R0, 0xff, R11, 0x78, !PT ;  /* 0x000000ff00057812 */ /* 0x000fca00078e780b */
[----:B------:R-:W-:-:S06]  /*1540*/  IMAD.WIDE.U32 R4, R5, 0x4, R6 ;  /* 0x0000000405047825 */ /* 0x000fcc00078e0006 */
[----:B------:R-:W3:Y:S01]  /*1550*/  LDG.E.CONSTANT R4, desc[UR6][R4.64] ;  /* 0x0000000604047981 */ /* 0x000ee2000c1e9900 */
[----:B------:R-:W-:Y:S02]  /*1560*/  @!P0 SHF.R.U32.HI R17, RZ, 0x8, R9 ;  /* 0x00000008ff118819 */ /* 0x000fe40000011609 */
[----:B------:R-:W-:Y:S02]  /*1570*/  SHF.R.U32.HI R11, RZ, 0x8, R11 ;  /* 0x00000008ff0b7819 */ /* 0x000fe4000001160b */
[----:B--2---:R-:W-:-:S04]  /*1580*/  @!P0 LOP3.LUT R9, R18, R17, RZ, 0x3c, !PT ;  /* 0x0000001112098212 */ /* 0x004fc800078e3cff */
[----:B------:R-:W-:-:S05]  /*1590*/  @!P0 LOP3.LUT R17, R9, 0xff, RZ, 0xc0, !PT ;  /* 0x000000ff09118812 */ /* 0x000fca00078ec0ff */
[----:B------:R-:W-:Y:S01]  /*15a0*/  @!P0 IMAD.IADD R0, R10, 0x1, R17 ;  /* 0x000000010a008824 */ /* 0x000fe200078e0211 */
[----:B---3--:R-:W-:-:S03]  /*15b0*/  LOP3.LUT R11, R4, R11, RZ, 0x3c, !PT ;  /* 0x0000000b040b7212 */ /* 0x008fc600078e3cff */
[----:B------:R-:W-:-:S05]  /*15c0*/  @!P0 IMAD R10, R0, R13, 0x1 ;  /* 0x00000001000a8424 */ /* 0x000fca00078e020d */
[----:B------:R-:W-:-:S04]  /*15d0*/  @!P0 SHF.R.U32.HI R0, RZ, 0x18, R10 ;  /* 0x00000018ff008819 */ /* 0x000fc8000001160a */
[----:B------:R-:W-:-:S05]  /*15e0*/  @!P0 LOP3.LUT R13, R0, 0xff, R11, 0x78, !PT ;  /* 0x000000ff000d8812 */ /* 0x000fca00078e780b */
[----:B------:R-:W-:-:S06]  /*15f0*/  @!P0 IMAD.WIDE.U32 R6, R13, 0x4, R6 ;  /* 0x000000040d068825 */ /* 0x000fcc00078e0006 */
[----:B------:R-:W2:Y:S01]  /*1600*/  @!P0 LDG.E.CONSTANT R6, desc[UR6][R6.64] ;  /* 0x0000000606068981 */ /* 0x000ea2000c1e9900 */
[----:B------:R-:W-:-:S04]  /*1610*/  @!P0 SHF.R.U32.HI R5, RZ, 0x8, R11 ;  /* 0x00000008ff058819 */ /* 0x000fc8000001160b */
[----:B--2---:R-:W-:-:S07]  /*1620*/  @!P0 LOP3.LUT R11, R6, R5, RZ, 0x3c, !PT ;  /* 0x00000005060b8212 */ /* 0x004fce00078e3cff */
.L_x_10:
[----:B------:R-:W-:Y:S05]  /*1630*/  BSYNC.RECONVERGENT B0 ;  /* 0x0000000000007941 */ /* 0x000fea0003800200 */
.L_x_9:
[----:B------:R-:W0:Y:S01]  /*1640*/  S2UR UR5, SR_CgaCtaId ;  /* 0x00000000000579c3 */ /* 0x000e220000008800 */
[----:B------:R-:W-:Y:S01]  /*1650*/  UMOV UR4, 0x400 ;  /* 0x0000040000047882 */ /* 0x000fe20000000000 */
[C---:B------:R-:W-:Y:S01]  /*1660*/  LOP3.LUT R0, R11.reuse, 0xfffc, RZ, 0xc0, !PT ;  /* 0x0000fffc0b007812 */ /* 0x040fe200078ec0ff */
[----:B------:R-:W1:Y:S01]  /*1670*/  LDCU.64 UR8, c[0x4][URZ] ;  /* 0x01000000ff0877ac */ /* 0x000e620008000a00 */
[----:B------:R-:W-:Y:S02]  /*1680*/  LOP3.LUT R13, R11, 0x3, RZ, 0xfc, !PT ;  /* 0x000000030b0d7812 */ /* 0x000fe400078efcff */
[----:B------:R-:W-:Y:S02]  /*1690*/  LOP3.LUT R0, R0, 0x2, RZ, 0xfc, !PT ;  /* 0x0000000200007812 */ /* 0x000fe400078efcff */
[----:B------:R-:W2:Y:S03]  /*16a0*/  LDC.64 R16, c[0x4][RZ] ;  /* 0x01000000ff107b82 */ /* 0x000ea60000000a00 */
[----:B------:R-:W-:-:S05]  /*16b0*/  IMAD R0, R13, R0, RZ ;  /* 0x000000000d007224 */ /* 0x000fca00078e02ff */
[----:B------:R-:W-:Y:S01]  /*16c0*/  SHF.R.U32.HI R0, RZ, 0x8, R0 ;  /* 0x00000008ff007819 */ /* 0x000fe20000011600 */
[----:B0-----:R-:W-:-:S09]  /*16d0*/  ULEA UR4, UR5, UR4, 0x18 ;  /* 0x0000000405047291 */ /* 0x001fd2000f8ec0ff */
[----:B------:R-:W0:Y:S02]  /*16e0*/  LDS.128 R4, [UR4] ;  /* 0x00000004ff047984 */ /* 0x000e240008000c00 */
[----:B0-----:R-:W-:-:S05]  /*16f0*/  LOP3.LUT R0, R4, R9, R0, 0x96, !PT ;  /* 0x0000000904007212 */ /* 0x001fca00078e9600 */
[----:B------:R-:W-:-:S05]  /*1700*/  IMAD.SHL.U32 R0, R0, 0x4, RZ ;  /* 0x0000000400007824 */ /* 0x000fca00078e00ff */
[----:B------:R-:W-:-:S04]  /*1710*/  LOP3.LUT R0, R0, 0x3fc, RZ, 0xc0, !PT ;  /* 0x000003fc00007812 */ /* 0x000fc800078ec0ff */
[----:B-1----:R-:W-:-:S05]  /*1720*/  IADD3 R20, P0, PT, R0, UR8, RZ ;  /* 0x0000000800147c10 */ /* 0x002fca000ff1e0ff */
[----:B------:R-:W-:-:S05]  /*1730*/  IMAD.X R21, RZ, RZ, UR9, P0 ;  /* 0x00000009ff157e24 */ /* 0x000fca00080e06ff */
[----:B------:R-:W3:Y:S01]  /*1740*/  LDG.E.CONSTANT R20, desc[UR6][R20.64] ;  /* 0x0000000614147981 */ /* 0x000ee2000c1e9900 */
[----:B------:R-:W-:Y:S01]  /*1750*/  SHF.R.U32.HI R13, RZ, 0x8, R9 ;  /* 0x00000008ff0d7819 */ /* 0x000fe20000011609 */
[----:B------:R-:W-:-:S03]  /*1760*/  IMAD.MOV.U32 R0, RZ, RZ, 0x8088405 ;  /* 0x08088405ff007424 */ /* 0x000fc600078e00ff */
[----:B---3--:R-:W-:-:S04]  /*1770*/  LOP3.LUT R13, R20, R13, RZ, 0x3c, !PT ;  /* 0x0000000d140d7212 */ /* 0x008fc800078e3cff */
[----:B------:R-:W-:-:S05]  /*1780*/  LOP3.LUT R19, R13, 0xff, RZ, 0xc0, !PT ;  /* 0x000000ff0d137812 */ /* 0x000fca00078ec0ff */
[----:B------:R-:W-:-:S04]  /*1790*/  IMAD.IADD R19, R19, 0x1, R10 ;  /* 0x0000000113137824 */ /* 0x000fc800078e020a */
[----:B------:R-:W-:-:S05]  /*17a0*/  IMAD R10, R19, R0, 0x1 ;  /* 0x00000001130a7424 */ /* 0x000fca00078e0200 */
[----:B------:R-:W-:-:S04]  /*17b0*/  SHF.R.U32.HI R18, RZ, 0x18, R10 ;  /* 0x00000018ff127819 */ /* 0x000fc8000001160a */
[----:B------:R-:W-:-:S05]  /*17c0*/  LOP3.LUT R19, R18, 0xff, R11, 0x78, !PT ;  /* 0x000000ff12137812 */ /* 0x000fca00078e780b */
[----:B--2---:R-:W-:-:S06]  /*17d0*/  IMAD.WIDE.U32 R18, R19, 0x4, R16 ;  /* 0x0000000413127825 */ /* 0x004fcc00078e0010 */
[----:B------:R-:W2:Y:S01]  /*17e0*/  LDG.E.CONSTANT R18, desc[UR6][R18.64] ;  /* 0x0000000612127981 */ /* 0x000ea2000c1e9900 */
[----:B------:R-:W-:-:S04]  /*17f0*/  SHF.R.U32.HI R11, RZ, 0x8, R11 ;  /* 0x00000008ff0b7819 */ /* 0x000fc8000001160b */
[----:B--2---:R-:W-:-:S04]  /*1800*/  LOP3.LUT R11, R18, R11, RZ, 0x3c, !PT ;  /* 0x0000000b120b7212 */ /* 0x004fc800078e3cff */
[C---:B------:R-:W-:Y:S02]  /*1810*/  LOP3.LUT R21, R11.reuse, 0xfffc, RZ, 0xc0, !PT ;  /* 0x0000fffc0b157812 */ /* 0x040fe400078ec0ff */
[----:B------:R-:W-:Y:S02]  /*1820*/  LOP3.LUT R22, R11, 0x3, RZ, 0xfc, !PT ;  /* 0x000000030b167812 */ /* 0x000fe400078efcff */
[----:B------:R-:W-:-:S05]  /*1830*/  LOP3.LUT R21, R21, 0x2, RZ, 0xfc, !PT ;  /* 0x0000000215157812 */ /* 0x000fca00078efcff */
[----:B------:R-:W-:-:S05]  /*1840*/  IMAD R21, R22, R21, RZ ;  /* 0x0000001516157224 */ /* 0x000fca00078e02ff */
[----:B------:R-:W-:-:S04]  /*1850*/  LOP3.LUT R21, R4, R9, R21, 0x96, !PT ;  /* 0x0000000904157212 */ /* 0x000fc800078e9615 */
[----:B------:R-:W-:-:S04]  /*1860*/  SHF.R.U32.HI R21, RZ, 0x8, R21 ;  /* 0x00000008ff157819 */ /* 0x000fc80000011615 */
[----:B------:R-:W-:-:S05]  /*1870*/  LOP3.LUT R21, R21, R20, RZ, 0x3c, !PT ;  /* 0x0000001415157212 */ /* 0x000fca00078e3cff */
[----:B------:R-:W-:-:S05]  /*1880*/  IMAD.SHL.U32 R21, R21, 0x4, RZ ;  /* 0x0000000415157824 */ /* 0x000fca00078e00ff */
[----:B------:R-:W-:-:S04]  /*1890*/  LOP3.LUT R21, R21, 0x3fc, RZ, 0xc0, !PT ;  /* 0x000003fc15157812 */ /* 0x000fc800078ec0ff */
[----:B------:R-:W-:-:S05]  /*18a0*/  IADD3 R20, P0, PT, R21, UR8, RZ ;  /* 0x0000000815147c10 */ /* 0x000fca000ff1e0ff */
[----:B------:R-:W-:-:S05]  /*18b0*/  IMAD.X R21, RZ, RZ, UR9, P0 ;  /* 0x00000009ff157e24 */ /* 0x000fca00080e06ff */
[----:B------:R-:W2:Y:S01]  /*18c0*/  LDG.E.CONSTANT R20, desc[UR6][R20.64] ;  /* 0x0000000614147981 */ /* 0x000ea2000c1e9900 */
[----:B------:R-:W-:-:S04]  /*18d0*/  SHF.R.U32.HI R9, RZ, 0x8, R13 ;  /* 0x00000008ff097819 */ /* 0x000fc8000001160d */
[----:B--2---:R-:W-:-:S04]  /*18e0*/  LOP3.LUT R9, R9, R20, RZ, 0x3c, !PT ;  /* 0x0000001409097212 */ /* 0x004fc800078e3cff */
[----:B------:R-:W-:-:S05]  /*18f0*/  LOP3.LUT R13, R9, 0xff, RZ, 0xc0, !PT ;  /* 0x000000ff090d7812 */ /* 0x000fca00078ec0ff */
[----:B------:R-:W-:-:S04]  /*1900*/  IMAD.IADD R13, R10, 0x1, R13 ;  /* 0x000000010a0d7824 */ /* 0x000fc800078e020d */
[----:B------:R-:W-:-:S05]  /*1910*/  IMAD R10, R13, R0, 0x1 ;  /* 0x000000010d0a7424 */ /* 0x000fca00078e0200 */
[----:B------:R-:W-:-:S04]  /*1920*/  SHF.R.U32.HI R18, RZ, 0x18, R10 ;  /* 0x00000018ff127819 */ /* 0x000fc8000001160a */
[----:B------:R-:W-:-:S05]  /*1930*/  LOP3.LUT R19, R18, 0xff, R11, 0x78, !PT ;  /* 0x000000ff12137812 */ /* 0x000fca00078e780b */
[----:B------:R-:W-:-:S06]  /*1940*/  IMAD.WIDE.U32 R18, R19, 0x4, R16 ;  /* 0x0000000413127825 */ /* 0x000fcc00078e0010 */
[----:B------:R-:W2:Y:S01]  /*1950*/  LDG.E.CONSTANT R18, desc[UR6][R18.64] ;  /* 0x0000000612127981 */ /* 0x000ea2000c1e9900 */
[----:B------:R-:W-:Y:S02]  /*1960*/  SHF.R.U32.HI R11, RZ, 0x8, R11 ;  /* 0x00000008ff0b7819 */ /* 0x000fe4000001160b */
[----:B------:R-:W-:Y:S02]  /*1970*/  SHF.R.U32.HI R21, RZ, 0x10, R4 ;  /* 0x00000010ff157819 */ /* 0x000fe40000011604 */
[----:B--2---:R-:W-:-:S04]  /*1980*/  LOP3.LUT R11, R11, R18, RZ, 0x3c, !PT ;  /* 0x000000120b0b7212 */ /* 0x004fc800078e3cff */
[C---:B------:R-:W-:Y:S02]  /*1990*/  LOP3.LUT R13, R11.reuse, 0xfffc, RZ, 0xc0, !PT ;  /* 0x0000fffc0b0d7812 */ /* 0x040fe400078ec0ff */
[----:B------:R-:W-:Y:S02]  /*19a0*/  LOP3.LUT R20, R11, 0x3, RZ, 0xfc, !PT ;  /* 0x000000030b147812 */ /* 0x000fe400078efcff */
[----:B------:R-:W-:-:S05]  /*19b0*/  LOP3.LUT R13, R13, 0x2, RZ, 0xfc, !PT ;  /* 0x000000020d0d7812 */ /* 0x000fca00078efcff */
[----:B------:R-:W-:-:S05]  /*19c0*/  IMAD R13, R20, R13, RZ ;  /* 0x0000000d140d7224 */ /* 0x000fca00078e02ff */
[----:B------:R-:W-:-:S04]  /*19d0*/  SHF.R.U32.HI R20, RZ, 0x8, R13 ;  /* 0x00000008ff147819 */ /* 0x000fc8000001160d */
[----:B------:R-:W-:-:S05]  /*19e0*/  LOP3.LUT R20, R9, R21, R20, 0x96, !PT ;  /* 0x0000001509147212 */ /* 0x000fca00078e9614 */
        /* <DEDUP_REMOVED lines=14> */
[----:B------:R-:W-:-:S04]  /*1ad0*/  SHF.R.U32.HI R13, RZ, 0x8, R11 ;  /* 0x00000008ff0d7819 */ /* 0x000fc8000001160b */
[----:B--2---:R-:W-:-:S04]  /*1ae0*/  LOP3.LUT R13, R13, R18, RZ, 0x3c, !PT ;  /* 0x000000120d0d7212 */ /* 0x004fc800078e3cff */
[C---:B------:R-:W-:Y:S02]  /*1af0*/  LOP3.LUT R11, R13.reuse, 0xfffc, RZ, 0xc0, !PT ;  /* 0x0000fffc0d0b7812 */ /* 0x040fe400078ec0ff */
[----:B------:R-:W-:Y:S02]  /*1b00*/  LOP3.LUT R20, R13, 0x3, RZ, 0xfc, !PT ;  /* 0x000000030d147812 */ /* 0x000fe400078efcff */
[----:B------:R-:W-:-:S05]  /*1b10*/  LOP3.LUT R11, R11, 0x2, RZ, 0xfc, !PT ;  /* 0x000000020b0b7812 */ /* 0x000fca00078efcff */
[----:B------:R-:W-:Y:S01]  /*1b20*/  IMAD R11, R20, R11, RZ ;  /* 0x0000000b140b7224 */ /* 0x000fe200078e02ff */
[----:B------:R-:W-:-:S04]  /*1b30*/  SHF.R.U32.HI R20, RZ, 0x18, R4 ;  /* 0x00000018ff147819 */ /* 0x000fc80000011604 */
        /* <DEDUP_REMOVED lines=21> */
[----:B------:R-:W-:-:S05]  /*1c90*/  IMAD R22, R21, R22, RZ ;  /* 0x0000001615167224 */ /* 0x000fca00078e02ff */
[----:B------:R-:W-:-:S04]  /*1ca0*/  LOP3.LUT R22, R9, R22, RZ, 0x3c, !PT ;  /* 0x0000001609167212 */ /* 0x000fc800078e3cff */
        /* <DEDUP_REMOVED lines=28> */
[----:B------:R-:W-:-:S06]  /*1e70*/  IMAD.X R11, RZ, RZ, UR9, P0 ;  /* 0x00000009ff0b7e24 */ /* 0x000fcc00080e06ff */
        /* <DEDUP_REMOVED lines=14> */
[----:B------:R-:W-:Y:S02]  /*1f60*/  LOP3.LUT R20, R11, 0x2, RZ, 0xfc, !PT ;  /* 0x000000020b147812 */ /* 0x000fe400078efcff */
[----:B------:R-:W-:-:S03]  /*1f70*/  SHF.R.U32.HI R11, RZ, 0x10, R5 ;  /* 0x00000010ff0b7819 */ /* 0x000fc60000011605 */
[----:B------:R-:W-:-:S05]  /*1f80*/  IMAD R13, R13, R20, RZ ;  /* 0x000000140d0d7224 */ /* 0x000fca00078e02ff */
[----:B------:R-:W-:-:S04]  /*1f90*/  SHF.R.U32.HI R13, RZ, 0x8, R13 ;  /* 0x00000008ff0d7819 */ /* 0x000fc8000001160d */
[----:B------:R-:W-:-:S05]  /*1fa0*/  LOP3.LUT R11, R4, R11, R13, 0x96, !PT ;  /* 0x0000000b040b7212 */ /* 0x000fca00078e960d */
        /* <DEDUP_REMOVED lines=84> */
[----:B------:R-:W-:Y:S02]  /*24f0*/  LOP3.LUT R13, R2, 0xff, RZ, 0xc0, !PT ;  /* 0x000000ff020d7812 */ /* 0x000fe400078ec0ff */
[----:B-----5:R-:W-:Y:S02]  /*2500*/  ISETP.EQ.AND P1, PT, R12, 0x2, PT ;  /* 0x000000020c00780c */ /* 0x020fe40003f22270 */
[----:B--2---:R-:W-:-:S04]  /*2510*/  LOP3.LUT R9, R9, R18, RZ, 0x3c, !PT ;  /* 0x0000001209097212 */ /* 0x004fc800078e3cff */
[C---:B------:R-:W-:Y:S02]  /*2520*/  LOP3.LUT R10, R9.reuse, 0xfffc, RZ, 0xc0, !PT ;  /* 0x0000fffc090a7812 */ /* 0x040fe400078ec0ff */
[----:B------:R-:W-:Y:S02]  /*2530*/  LOP3.LUT R11, R9, 0x3, RZ, 0xfc, !PT ;  /* 0x00000003090b7812 */ /* 0x000fe400078efcff */
[----:B------:R-:W-:-:S05]  /*2540*/  LOP3.LUT R10, R10, 0x2, RZ, 0xfc, !PT ;  /* 0x000000020a0a7812 */ /* 0x000fca00078efcff */
[----:B------:R-:W-:Y:S01]  /*2550*/  IMAD R10, R11, R10, RZ ;  /* 0x0000000a0b0a7224 */ /* 0x000fe200078e02ff */
[----:B------:R-:W-:-:S04]  /*2560*/  SHF.R.U32.HI R11, RZ, 0x10, R6 ;  /* 0x00000010ff0b7819 */ /* 0x000fc80000011606 */
[----:B------:R-:W-:-:S04]  /*2570*/  SHF.R.U32.HI R10, RZ, 0x8, R10 ;  /* 0x00000008ff0a7819 */ /* 0x000fc8000001160a */
[----:B------:R-:W-:Y:S02]  /*2580*/  LOP3.LUT R21, R10, R11, RZ, 0x3c, !PT ;  /* 0x0000000b0a157212 */ /* 0x000fe400078e3cff */
[----:B------:R-:W-:Y:S02]  /*2590*/  LOP3.LUT R11, R3, 0xff, RZ, 0xc0, !PT ;  /* 0x000000ff030b7812 */ /* 0x000fe400078ec0ff */
[----:B------:R-:W-:-:S04]  /*25a0*/  LOP3.LUT R10, R21, 0xff, RZ, 0xc0, !PT ;  /* 0x000000ff150a7812 */ /* 0x000fc800078ec0ff */
[----:B------:R-:W-:-:S04]  /*25b0*/  ISETP.NE.AND P0, PT, R13, R10, PT ;  /* 0x0000000a0d00720c */ /* 0x000fc80003f05270 */
[----:B------:R-:W-:-:S13]  /*25c0*/  ISETP.NE.AND P0, PT, R11, R10, P0 ;  /* 0x0000000a0b00720c */ /* 0x000fda0000705270 */
[----:B------:R-:W-:Y:S05]  /*25d0*/  @P0 EXIT P1 ;  /* 0x000000000000094d */ /* 0x000fea0000800000 */
        /* <DEDUP_REMOVED lines=25> */
[----:B------:R-:W-:-:S04]  /*2770*/  LOP3.LUT R11, R6, 0xff, R11, 0x78, !PT ;  /* 0x000000ff060b7812 */ /* 0x000fc800078e780b */
[C---:B------:R-:W-:Y:S02]  /*2780*/  ISETP.NE.AND P0, PT, R11.reuse, R2, PT ;  /* 0x000000020b00720c */ /* 0x040fe40003f05270 */
[----:B------:R-:W-:-:S13]  /*2790*/  ISETP.NE.AND P1, PT, R11, R3, PT ;  /* 0x000000030b00720c */ /* 0x000fda0003f25270 */
[----:B------:R-:W-:Y:S05]  /*27a0*/  @P0 EXIT P1 ;  /* 0x000000000000094d */ /* 0x000fea0000800000 */
[----:B------:R-:W-:-:S05]  /*27b0*/  LOP3.LUT R3, R11, R10, RZ, 0x3c, !PT ;  /* 0x0000000a0b037212 */ /* 0x000fca00078e3cff */
[----:B------:R-:W-:-:S06]  /*27c0*/  IMAD.WIDE.U32 R2, R3, 0x4, R16 ;  /* 0x0000000403027825 */ /* 0x000fcc00078e0010 */
        /* <DEDUP_REMOVED lines=16> */
[----:B------:R-:W-:-:S04]  /*28d0*/  SHF.R.U32.HI R2, RZ, 0x8, R2 ;  /* 0x00000008ff027819 */ /* 0x000fc80000011602 */
[----:B------:R-:W-:-:S04]  /*28e0*/  LOP3.LUT R2, R2, R7, RZ, 0x3c, !PT ;  /* 0x0000000702027212 */ /* 0x000fc800078e3cff */
[----:B------:R-:W-:-:S04]  /*28f0*/  LOP3.LUT R3, R2, 0x6, RZ, 0xc0, !PT ;  /* 0x0000000602037812 */ /* 0x000fc800078ec0ff */
[----:B------:R-:W-:-:S13]  /*2900*/  ISETP.NE.AND P0, PT, R3, 0x6, PT ;  /* 0x000000060300780c */ /* 0x000fda0003f05270 */
[----:B------:R-:W-:Y:S05]  /*2910*/  @!P0 EXIT ;  /* 0x000000000000894d */ /* 0x000fea0003800000 */
        /* <DEDUP_REMOVED lines=14> */
[----:B------:R0:W5:Y:S01]  /*2a00*/  LDG.E.CONSTANT R12, desc[UR6][R12.64] ;  /* 0x000000060c0c7981 */ /* 0x000162000c1e9900 */
[----:B------:R-:W-:-:S13]  /*2a10*/  ISETP.GT.U32.AND P0, PT, R8, 0x23, PT ;  /* 0x000000230800780c */ /* 0x000fda0003f04070 */
[----:B------:R-:W-:-:S05]  /*2a20*/  @!P0 IMAD.MOV.U32 R19, RZ, RZ, 0x1 ;  /* 0x00000001ff138424 */ /* 0x000fca00078e00ff */
[----:B------:R0:W-:Y:S01]  /*2a30*/  @!P0 STG.E desc[UR6][R14.64], R19 ;  /* 0x000000130e008986 */ /* 0x0001e2000c101906 */
[----:B------:R-:W-:Y:S05]  /*2a40*/  @!P0 EXIT ;  /* 0x000000000000894d */ /* 0x000fea0003800000 */
[----:B------:R-:W-:Y:S01]  /*2a50*/  ISETP.NE.AND P0, PT, R3, 0x4, PT ;  /* 0x000000040300780c */ /* 0x000fe20003f05270 */
[----:B------:R-:W-:Y:S01]  /*2a60*/  BSSY.RECONVERGENT B0, `(.L_x_11) ;  /* 0x0000006000007945 */ /* 0x000fe20003800200 */
[----:B------:R-:W-:-:S04]  /*2a70*/  SHF.R.U32.HI R5, RZ, 0x8, R5 ;  /* 0x00000008ff057819 */ /* 0x000fc80000011605 */
[----:B-----5:R-:W-:-:S07]  /*2a80*/  LOP3.LUT R5, R12, R5, RZ, 0x3c, !PT ;  /* 0x000000050c057212 */ /* 0x020fce00078e3cff */
[----:B------:R-:W-:Y:S05]  /*2a90*/  @!P0 BRA `(.L_x_12) ;  /* 0x0000000000088947 */ /* 0x000fea0003800000 */
[----:B------:R-:W-:-:S13]  /*2aa0*/  ISETP.NE.AND P1, PT, R3, 0x2, PT ;  /* 0x000000020300780c */ /* 0x000fda0003f25270 */
[----:B------:R-:W-:Y:S05]  /*2ab0*/  @P1 EXIT ;  /* 0x000000000000194d */ /* 0x000fea0003800000 */
.L_x_12:
[----:B------:R-:W-:Y:S05]  /*2ac0*/  BSYNC.RECONVERGENT B0 ;  /* 0x0000000000007941 */ /* 0x000fea0003800200 */
.L_x_11:
[C---:B------:R-:W-:Y:S02]  /*2ad0*/  LOP3.LUT R4, R5.reuse, 0xfffc, RZ, 0xc0, !PT ;  /* 0x0000fffc05047812 */ /* 0x040fe400078ec0ff */
[----:B------:R-:W-:Y:S02]  /*2ae0*/  LOP3.LUT R8, R5, 0x3, RZ, 0xfc, !PT ;  /* 0x0000000305087812 */ /* 0x000fe400078efcff */
[----:B0-----:R-:W-:-:S05]  /*2af0*/  LOP3.LUT R13, R4, 0x2, RZ, 0xfc, !PT ;  /* 0x00000002040d7812 */ /* 0x001fca00078efcff */
[----:B------:R-:W-:-:S05]  /*2b00*/  IMAD R4, R8, R13, RZ ;  /* 0x0000000d08047224 */ /* 0x000fca00078e02ff */
[----:B------:R-:W-:-:S04]  /*2b10*/  LOP3.LUT R4, R4, R7, RZ, 0x3c, !PT ;  /* 0x0000000704047212 */ /* 0x000fc800078e3cff */
[----:B------:R-:W-:-:S04]  /*2b20*/  LOP3.LUT R11, R4, R11, RZ, 0x3c, !PT ;  /* 0x0000000b040b7212 */ /* 0x000fc800078e3cff */
        /* <DEDUP_REMOVED lines=24> */
[----:B------:R-:W-:-:S04]  /*2cb0*/  LOP3.LUT R5, R5, R12, RZ, 0x3c, !PT ;  /* 0x0000000c05057212 */ /* 0x000fc800078e3cff */
        /* <DEDUP_REMOVED lines=23> */
[----:B------:R-:W-:-:S04]  /*2e30*/  LOP3.LUT R7, R18, 0xff, R7, 0x78, !PT ;  /* 0x000000ff12077812 */ /* 0x000fc800078e7807 */
[----:B------:R-:W-:-:S05]  /*2e40*/  LOP3.LUT R19, R7, 0xff, R6, 0x78, !PT ;  /* 0x000000ff07137812 */ /* 0x000fca00078e7806 */
        /* <DEDUP_REMOVED lines=9> */
[----:B------:R-:W-:Y:S02]  /*2ee0*/  IMAD.WIDE.U32 R20, R9, 0x4, R16 ;  /* 0x0000000409147825 */ /* 0x000fe400078e0010 */
[----:B------:R-:W0:Y:S04]  /*2ef0*/  LDS.128 R8, [UR4+0x10] ;  /* 0x00001004ff087984 */ /* 0x000e280008000c00 */
        /* <DEDUP_REMOVED lines=8> */
[----:B0-----:R-:W-:-:S04]  /*2f80*/  LOP3.LUT R12, R19, R8, RZ, 0x3c, !PT ;  /* 0x00000008130c7212 */ /* 0x001fc800078e3cff */
        /* <DEDUP_REMOVED lines=109> */
[----:B------:R-:W-:-:S04]  /*3660*/  LOP3.LUT R19, R27, 0xfffc, RZ, 0xc0, !PT ;  /* 0x0000fffc1b137812 */ /* 0x000fc800078ec0ff */
        /* <DEDUP_REMOVED lines=48> */
[----:B------:R-:W-:-:S04]  /*3970*/  LOP3.LUT R18, R28, 0xfffc, RZ, 0xc0, !PT ;  /* 0x0000fffc1c127812 */ /* 0x000fc800078ec0ff */
[----:B------:R-:W-:Y:S02]  /*3980*/  LOP3.LUT R19, R18, 0x2, RZ, 0xfc, !PT ;  /* 0x0000000212137812 */ /* 0x000fe400078efcff */
[----:B------:R-:W-:-:S05]  /*3990*/  LOP3.LUT R18, R28, 0x3, RZ, 0xfc, !PT ;  /* 0x000000031c127812 */ /* 0x000fca00078efcff */
[----:B------:R-:W-:-:S05]  /*39a0*/  IMAD R18, R18, R19, RZ ;  /* 0x0000001312127224 */ /* 0x000fca00078e02ff */
        /* <DEDUP_REMOVED lines=28> */
[----:B------:R-:W-:Y:S01]  /*3b70*/  IMAD.U32 R13, R13, 0x10000, RZ ;  /* 0x000100000d0d7824 */ /* 0x000fe200078e00ff */
[----:B------:R-:W-:Y:S01]  /*3b80*/  SHF.R.U32.HI R28, RZ, 0x8, R20 ;  /* 0x00000008ff1c7819 */ /* 0x000fe20000011614 */
[----:B------:R-:W-:Y:S01]  /*3b90*/  IMAD.U32 R23, R23, 0x10000, RZ ;  /* 0x0001000017177824 */ /* 0x000fe200078e00ff */
[----:B------:R-:W-:Y:S02]  /*3ba0*/  LOP3.LUT R22, R22, 0xff00, RZ, 0xc0, !PT ;  /* 0x0000ff0016167812 */ /* 0x000fe400078ec0ff */
[----:B------:R-:W-:Y:S02]  /*3bb0*/  LOP3.LUT R29, R13, 0xff0000, RZ, 0xc0, !PT ;  /* 0x00ff00000d1d7812 */ /* 0x000fe400078ec0ff */
[----:B------:R-:W-:-:S03]  /*3bc0*/  LOP3.LUT R22, R22, 0xff0000, R23, 0xf8, !PT ;  /* 0x00ff000016167812 */ /* 0x000fc600078ef817 */
[----:B------:R-:W-:Y:S01]  /*3bd0*/  IMAD R24, R24, 0x1000000, R29 ;  /* 0x0100000018187824 */ /* 0x000fe200078e021d */
        /* <DEDUP_REMOVED lines=77> */
[----:B------:R-:W-:Y:S01]  /*40b0*/  SHF.R.U32.HI R28, RZ, 0x8, R28 ;  /* 0x00000008ff1c7819 */ /* 0x000fe2000001161c */
[----:B------:R-:W-:-:S03]  /*40c0*/  IMAD R22, R9, 0x1000000, R22 ;  /* 0x0100000009167824 */ /* 0x000fc600078e0216 */
        /* <DEDUP_REMOVED lines=13> */
[----:B------:R-:W-:Y:S01]  /*41a0*/  SHF.R.U32.HI R27, RZ, 0x8, R10 ;  /* 0x00000008ff1b7819 */ /* 0x000fe2000001160a */
[----:B------:R-:W-:Y:S01]  /*41b0*/  IMAD.U32 R13, R13, 0x10000, RZ ;  /* 0x000100000d0d7824 */ /* 0x000fe200078e00ff */
[----:B------:R-:W-:Y:S02]  /*41c0*/  LOP3.LUT R9, R8, 0xff, RZ, 0xc0, !PT ;  /* 0x000000ff08097812 */ /* 0x000fe400078ec0ff */
[----:B------:R-:W-:-:S03]  /*41d0*/  LOP3.LUT R28, R23, 0xff00, RZ, 0xc0, !PT ;  /* 0x0000ff00171c7812 */ /* 0x000fc600078ec0ff */
[----:B------:R-:W-:Y:S01]  /*41e0*/  IMAD.IADD R22, R9, 0x1, R22 ;  /* 0x0000000109167824 */ /* 0x000fe200078e0216 */
[----:B--2---:R-:W-:Y:S02]  /*41f0*/  LOP3.LUT R27, R18, R27, RZ, 0x3c, !PT ;  /* 0x0000001b121b7212 */ /* 0x004fe400078e3cff */
[----:B------:R-:W-:Y:S02]  /*4200*/  SHF.R.U32.HI R23, RZ, 0x8, R26 ;  /* 0x00000008ff177819 */ /* 0x000fe4000001161a */
[----:B------:R-:W-:Y:S02]  /*4210*/  LOP3.LUT R9, R27, 0xff, RZ, 0xc0, !PT ;  /* 0x000000ff1b097812 */ /* 0x000fe400078ec0ff */
[----:B------:R-:W-:-:S03]  /*4220*/  LOP3.LUT R28, R28, 0xff0000, R13, 0xf8, !PT ;  /* 0x00ff00001c1c7812 */ /* 0x000fc600078ef80d */
[----:B------:R-:W-:-:S04]  /*4230*/  IMAD.IADD R9, R20, 0x1, R9 ;  /* 0x0000000114097824 */ /* 0x000fc800078e0209 */
[----:B------:R-:W-:-:S05]  /*4240*/  IMAD R20, R9, R0, 0x1 ;  /* 0x0000000109147424 */ /* 0x000fca00078e0200 */
[----:B------:R-:W-:-:S04]  /*4250*/  SHF.R.U32.HI R9, RZ, 0x18, R20 ;  /* 0x00000018ff097819 */ /* 0x000fc80000011614 */
[----:B------:R-:W-:-:S05]  /*4260*/  LOP3.LUT R9, R9, 0xff, R26, 0x78, !PT ;  /* 0x000000ff09097812 */ /* 0x000fca00078e781a */
[----:B------:R-:W-:-:S06]  /*4270*/  IMAD.WIDE.U32 R8, R9, 0x4, R16 ;  /* 0x0000000409087825 */ /* 0x000fcc00078e0010 */
[----:B------:R-:W2:Y:S02]  /*4280*/  LDG.E.CONSTANT R8, desc[UR6][R8.64] ;  /* 0x0000000608087981 */ /* 0x000ea4000c1e9900 */
        /* <DEDUP_REMOVED lines=48> */
[----:B--2---:R-:W-:Y:S02]  /*4590*/  LOP3.LUT R18, R23, R18, RZ, 0x3c, !PT ;  /* 0x0000001217127212 */ /* 0x004fe400078e3cff */
[----:B------:R-:W-:Y:S02]  /*45a0*/  SHF.R.U32.HI R23, RZ, 0x18, R11 ;  /* 0x00000018ff177819 */ /* 0x000fe4000001160b */
        /* <DEDUP_REMOVED lines=19> */
[----:B------:R-:W-:Y:S01]  /*46e0*/  IMAD R28, R29, 0x1000000, R28 ;  /* 0x010000001d1c7824 */ /* 0x000fe200078e021c */
[----:B------:R-:W-:Y:S02]  /*46f0*/  LOP3.LUT R21, R21, 0xff, RZ, 0xc0, !PT ;  /* 0x000000ff15157812 */ /* 0x000fe400078ec0ff */
[----:B--2---:R-:W-:-:S03]  /*4700*/  LOP3.LUT R11, R18, R9, RZ, 0x3c, !PT ;  /* 0x00000009120b7212 */ /* 0x004fc600078e3cff */
[----:B------:R-:W-:Y:S01]  /*4710*/  IMAD.IADD R21, R21, 0x1, R28 ;  /* 0x0000000115157824 */ /* 0x000fe200078e021c */
[----:B------:R-:W-:-:S04]  /*4720*/  LOP3.LUT R10, R11, 0xfffc, RZ, 0xc0, !PT ;  /* 0x0000fffc0b0a7812 */ /* 0x000fc800078ec0ff */
[----:B------:R-:W-:Y:S02]  /*4730*/  LOP3.LUT R27, R10, 0x2, RZ, 0xfc, !PT ;  /* 0x000000020a1b7812 */ /* 0x000fe400078efcff */
[----:B------:R-:W-:-:S05]  /*4740*/  LOP3.LUT R10, R11, 0x3, RZ, 0xfc, !PT ;  /* 0x000000030b0a7812 */ /* 0x000fca00078efcff */
[----:B------:R-:W-:Y:S02]  /*4750*/  IMAD R27, R10, R27, RZ ;  /* 0x0000001b0a1b7224 */ /* 0x000fe400078e02ff */
[----:B------:R-:W0:Y:S03]  /*4760*/  LDS R10, [UR4+0x20] ;  /* 0x00002004ff0a7984 */ /* 0x000e260008000800 */
[----:B------:R-:W-:-:S04]  /*4770*/  SHF.R.U32.HI R27, RZ, 0x8, R27 ;  /* 0x00000008ff1b7819 */ /* 0x000fc8000001161b */
[----:B0-----:R-:W-:-:S04]  /*4780*/  LOP3.LUT R18, R27, R10, RZ, 0x3c, !PT ;  /* 0x0000000a1b127212 */ /* 0x001fc800078e3cff */
[----:B------:R-:W-:-:S05]  /*4790*/  LOP3.LUT R8, R18, R19, RZ, 0x3c, !PT ;  /* 0x0000001312087212 */ /* 0x000fca00078e3cff */
[----:B------:R-:W-:-:S05]  /*47a0*/  IMAD.SHL.U32 R8, R8, 0x4, RZ ;  /* 0x0000000408087824 */ /* 0x000fca00078e00ff */
[----:B------:R-:W-:-:S04]  /*47b0*/  LOP3.LUT R8, R8, 0x3fc, RZ, 0xc0, !PT ;  /* 0x000003fc08087812 */ /* 0x000fc800078ec0ff */
[----:B------:R-:W-:-:S05]  /*47c0*/  IADD3 R8, P1, PT, R8, UR8, RZ ;  /* 0x0000000808087c10 */ /* 0x000fca000ff3e0ff */
[----:B------:R-:W-:-:S05]  /*47d0*/  IMAD.X R9, RZ, RZ, UR9, P1 ;  /* 0x00000009ff097e24 */ /* 0x000fca00088e06ff */
[----:B------:R0:W2:Y:S01]  /*47e0*/  LDG.E.CONSTANT R27, desc[UR6][R8.64] ;  /* 0x00000006081b7981 */ /* 0x0000a2000c1e9900 */
[----:B------:R-:W-:Y:S01]  /*47f0*/  IMAD.U32 R29, R20, 0x10000, RZ ;  /* 0x00010000141d7824 */ /* 0x000fe200078e00ff */
[----:B------:R-:W-:-:S04]  /*4800*/  LOP3.LUT R28, R13, 0xff00, RZ, 0xc0, !PT ;  /* 0x0000ff000d1c7812 */ /* 0x000fc800078ec0ff */
[----:B------:R-:W-:Y:S02]  /*4810*/  LOP3.LUT R28, R28, 0xff0000, R29, 0xf8, !PT ;  /* 0x00ff00001c1c7812 */ /* 0x000fe400078ef81d */
[----:B0-----:R-:W-:-:S03]  /*4820*/  SHF.R.U32.HI R8, RZ, 0x8, R19 ;  /* 0x00000008ff087819 */ /* 0x001fc60000011613 */
        /* <DEDUP_REMOVED lines=49> */
[----:B--2---:R-:W-:-:S05]  /*4b40*/  LOP3.LUT R28, R13, 0xff, R8, 0x48, !PT ;  /* 0x000000ff0d1c7812 */ /* 0x004fca00078e4808 */
[----:B------:R-:W-:-:S04]  /*4b50*/  IMAD.IADD R19, R19, 0x1, R28 ;  /* 0x0000000113137824 */ /* 0x000fc800078e021c */
[----:B------:R-:W-:-:S05]  /*4b60*/  IMAD R19, R19, R0, 0x1 ;  /* 0x0000000113137424 */ /* 0x000fca00078e0200 */
[----:B------:R-:W-:-:S04]  /*4b70*/  SHF.R.U32.HI R0, RZ, 0x18, R19 ;  /* 0x00000018ff007819 */ /* 0x000fc80000011613 */
[----:B------:R-:W-:-:S05]  /*4b80*/  LOP3.LUT R13, R0, 0xff, R11, 0x78, !PT ;  /* 0x000000ff000d7812 */ /* 0x000fca00078e780b */
[----:B------:R-:W-:-:S06]  /*4b90*/  IMAD.WIDE.U32 R16, R13, 0x4, R16 ;  /* 0x000000040d107825 */ /* 0x000fcc00078e0010 */
[----:B------:R0:W2:Y:S01]  /*4ba0*/  LDG.E.CONSTANT R16, desc[UR6][R16.64] ;  /* 0x0000000610107981 */ /* 0x0000a2000c1e9900 */
[----:B------:R-:W-:Y:S01]  /*4bb0*/  SHF.R.U32.HI R11, RZ, 0x8, R11 ;  /* 0x00000008ff0b7819 */ /* 0x000fe2000001160b */
[----:B------:R-:W-:Y:S01]  /*4bc0*/  IMAD.U32 R9, R20, 0x10000, RZ ;  /* 0x0001000014097824 */ /* 0x000fe200078e00ff */
[----:B------:R-:W-:Y:S01]  /*4bd0*/  LOP3.LUT R26, R26, 0xff00, RZ, 0xc0, !PT ;  /* 0x0000ff001a1a7812 */ /* 0x000fe200078ec0ff */
[----:B------:R-:W-:Y:S01]  /*4be0*/  IMAD.U32 R5, R5, 0x10000, RZ ;  /* 0x0001000005057824 */ /* 0x000fe200078e00ff */
[----:B------:R-:W-:Y:S01]  /*4bf0*/  SHF.R.U32.HI R10, RZ, 0x18, R10 ;  /* 0x00000018ff0a7819 */ /* 0x000fe2000001160a */
[----:B------:R-:W-:Y:S01]  /*4c00*/  IMAD.SHL.U32 R7, R7, 0x1000000, RZ ;  /* 0x0100000007077824 */ /* 0x000fe200078e00ff */
[----:B------:R-:W-:Y:S01]  /*4c10*/  LOP3.LUT R9, R26, 0xff0000, R9, 0xf8, !PT ;  /* 0x00ff00001a097812 */ /* 0x000fe200078ef809 */
[----:B------:R-:W-:Y:S01]  /*4c20*/  BSSY.RECONVERGENT B0, `(.L_x_13) ;  /* 0x00001e6000007945 */ /* 0x000fe20003800200 */
[----:B------:R-:W-:Y:S02]  /*4c30*/  LOP3.LUT R8, R2, 0xff, RZ, 0xc0, !PT ;  /* 0x000000ff02087812 */ /* 0x000fe400078ec0ff */
[----:B------:R-:W-:-:S02]  /*4c40*/  LOP3.LUT R13, R4, 0xff00, RZ, 0xc0, !PT ;  /* 0x0000ff00040d7812 */ /* 0x000fc400078ec0ff */
[----:B------:R-:W-:Y:S02]  /*4c50*/  LOP3.LUT R5, R5, 0xff0000, RZ, 0xc0, !PT ;  /* 0x00ff000005057812 */ /* 0x000fe400078ec0ff */
[----:B------:R-:W-:Y:S02]  /*4c60*/  LOP3.LUT R4, R18, 0xff, RZ, 0xc0, !PT ;  /* 0x000000ff12047812 */ /* 0x000fe400078ec0ff */
[----:B0-----:R-:W-:Y:S02]  /*4c70*/  LOP3.LUT R17, R12, 0xff, RZ, 0xc0, !PT ;  /* 0x000000ff0c117812 */ /* 0x001fe400078ec0ff */
[----:B--2---:R-:W-:-:S04]  /*4c80*/  LOP3.LUT R11, R11, R16, RZ, 0x3c, !PT ;  /* 0x000000100b0b7212 */ /* 0x004fc800078e3cff */
[C---:B------:R-:W-:Y:S02]  /*4c90*/  LOP3.LUT R0, R11.reuse, 0xfffc, RZ, 0xc0, !PT ;  /* 0x0000fffc0b007812 */ /* 0x040fe400078ec0ff */
[----:B------:R-:W-:Y:S02]  /*4ca0*/  LOP3.LUT R11, R11, 0x3, RZ, 0xfc, !PT ;  /* 0x000000030b0b7812 */ /* 0x000fe400078efcff */
[----:B------:R-:W-:-:S05]  /*4cb0*/  LOP3.LUT R0, R0, 0x2, RZ, 0xfc, !PT ;  /* 0x0000000200007812 */ /* 0x000fca00078efcff */
[----:B------:R-:W-:Y:S01]  /*4cc0*/  IMAD R11, R11, R0, RZ ;  /* 0x000000000b0b7224 */ /* 0x000fe200078e02ff */
[----:B------:R-:W-:-:S04]  /*4cd0*/  LOP3.LUT R0, R25, 0xff, RZ, 0xc0, !PT ;  /* 0x000000ff19007812 */ /* 0x000fc800078ec0ff */
[----:B------:R-:W-:Y:S01]  /*4ce0*/  SHF.R.U32.HI R11, RZ, 0x8, R11 ;  /* 0x00000008ff0b7819 */ /* 0x000fe2000001160b */
[----:B------:R-:W-:Y:S01]  /*4cf0*/  IMAD.IADD R23, R0, 0x1, R23 ;  /* 0x0000000100177824 */ /* 0x000fe200078e0217 */
[----:B------:R-:W-:Y:S02]  /*4d00*/  LOP3.LUT R0, R5, R13, R8, 0xfe, !PT ;  /* 0x0000000d05007212 */ /* 0x000fe400078efe08 */
[----:B------:R-:W-:Y:S02]  /*4d10*/  LOP3.LUT R10, R10, 0xff, R11, 0x78, !PT ;  /* 0x000000ff0a0a7812 */ /* 0x000fe400078e780b */
[----:B------:R-:W-:-:S03]  /*4d20*/  LOP3.LUT R0, R0, R7, RZ, 0xfc, !PT ;  /* 0x0000000700007212 */ /* 0x000fc600078efcff */
[----:B------:R-:W-:Y:S01]  /*4d30*/  IMAD R11, R10, 0x1000000, R9 ;  /* 0x010000000a0b7824 */ /* 0x000fe200078e0209 */
[----:B------:R-:W-:-:S03]  /*4d40*/  LOP3.LUT R9, R6, 0xff00, RZ, 0xc0, !PT ;  /* 0x0000ff0006097812 */ /* 0x000fc600078ec0ff */
[----:B------:R-:W-:Y:S01]  /*4d50*/  IMAD.IADD R4, R4, 0x1, R11 ;  /* 0x0000000104047824 */ /* 0x000fe200078e020b */
[----:B------:R-:W-:Y:S01]  /*4d60*/  IADD3 R24, PT, PT, R17, R24, R9 ;  /* 0x0000001811187210 */ /* 0x000fe20007ffe009 */
[----:B------:R-:W-:Y:S06]  /*4d70*/  @!P0 BRA `(.L_x_14) ;  /* 0x0000001000f88947 */ /* 0x000fec0003800000 */
[----:B------:R-:W-:-:S13]  /*4d80*/  ISETP.NE.AND P0, PT, R3, 0x2, PT ;  /* 0x000000020300780c */ /* 0x000fda0003f05270 */
[----:B------:R-:W-:Y:S05]  /*4d90*/  @P0 BRA `(.L_x_15) ;  /* 0x0000001c00380947 */ /* 0x000fea0003800000 */
[----:B------:R-:W-:Y:S01]  /*4da0*/  LOP3.LUT R2, R2, 0xf8, RZ, 0xc0, !PT ;  /* 0x000000f802027812 */ /* 0x000fe200078ec0ff */
[----:B------:R-:W-:Y:S02]  /*4db0*/  IMAD.MOV.U32 R6, RZ, RZ, 0x1d ;  /* 0x0000001dff067424 */ /* 0x000fe400078e00ff */
[----:B------:R-:W-:Y:S01]  /*4dc0*/  IMAD.MOV.U32 R3, RZ, RZ, 0x14 ;  /* 0x00000014ff037424 */ /* 0x000fe200078e00ff */
[----:B------:R-:W-:Y:S01]  /*4dd0*/  IADD3 R5, PT, PT, R5, R13, R2 ;  /* 0x0000000d05057210 */ /* 0x000fe20007ffe002 */
[----:B------:R-:W-:-:S04]  /*4de0*/  IMAD.MOV.U32 R2, RZ, RZ, 0x3 ;  /* 0x00000003ff027424 */ /* 0x000fc800078e00ff */
[----:B------:R-:W-:Y:S02]  /*4df0*/  IMAD.IADD R5, R7, 0x1, R5 ;  /* 0x0000000107057824 */ /* 0x000fe400078e0205 */
[----:B------:R-:W-:-:S03]  /*4e00*/  IMAD.MOV.U32 R7, RZ, RZ, RZ ;  /* 0x000000ffff077224 */ /* 0x000fc600078e00ff */
[----:B------:R-:W-:-:S07]  /*4e10*/  SHF.R.U32.HI R8, RZ, 0x3, R5 ;  /* 0x00000003ff087819 */ /* 0x000fce0000011605 */
.L_x_57:
[----:B------:R-:W-:Y:S01]  /*4e20*/  ISETP.GT.U32.AND P0, PT, R6, 0xe, PT ;  /* 0x0000000e0600780c */ /* 0x000fe20003f04070 */
[----:B------:R-:W-:Y:S01]  /*4e30*/  BSSY.RELIABLE B1, `(.L_x_16) ;  /* 0x0000043000017945 */ /* 0x000fe20003800100 */
[----:B------:R-:W-:-:S11]  /*4e40*/  IMAD.MOV.U32 R5, RZ, RZ, R7 ;  /* 0x000000ffff057224 */ /* 0x000fd600078e0007 */
[----:B------:R-:W-:Y:S05]  /*4e50*/  @P0 BRA `(.L_x_17) ;  /* 0x0000000400000947 */ /* 0x000fea0003800000 */
[----:B------:R-:W-:-:S13]  /*4e60*/  ISETP.GE.AND P0, PT, R3, 0x2, PT ;  /* 0x000000020300780c */ /* 0x000fda0003f06270 */
[----:B------:R-:W-:Y:S05]  /*4e70*/  @!P0 BREAK.RELIABLE B1 ;  /* 0x0000000000018942 */ /* 0x000fea0003800100 */
[----:B------:R-:W-:Y:S05]  /*4e80*/  @!P0 BRA `(.L_x_15) ;  /* 0x0000001800fc8947 */ /* 0x000fea0003800000 */
[----:B------:R-:W-:Y:S01]  /*4e90*/  VIADD R10, R2, 0x1 ;  /* 0x00000001020a7836 */ /* 0x000fe20000000000 */
[----:B------:R-:W-:Y:S04]  /*4ea0*/  BSSY.RECONVERGENT B2, `(.L_x_18) ;  /* 0x0000015000027945 */ /* 0x000fe80003800200 */
[----:B------:R-:W-:-:S04]  /*4eb0*/  SHF.R.U32.HI R11, RZ, 0x2, R10 ;  /* 0x00000002ff0b7819 */ /* 0x000fc8000001160a */
[----:B------:R-:W-:-:S13]  /*4ec0*/  ISETP.GT.AND P0, PT, R11, 0x1, PT ;  /* 0x000000010b00780c */ /* 0x000fda0003f04270 */
[----:B------:R-:W-:Y:S05]  /*4ed0*/  @P0 BRA `(.L_x_19) ;  /* 0x00000000001c0947 */ /* 0x000fea0003800000 */
[----:B------:R-:W-:Y:S01]  /*4ee0*/  ISETP.NE.AND P0, PT, R11, RZ, PT ;  /* 0x000000ff0b00720c */ /* 0x000fe20003f05270 */
[----:B------:R-:W-:-:S12]  /*4ef0*/  IMAD.MOV.U32 R9, RZ, RZ, R0 ;  /* 0x000000ffff097224 */ /* 0x000fd800078e0000 */
[----:B------:R-:W-:Y:S05]  /*4f00*/  @!P0 BRA `(.L_x_20) ;  /* 0x0000000000388947 */ /* 0x000fea0003800000 */
[----:B------:R-:W-:Y:S01]  /*4f10*/  ISETP.NE.AND P0, PT, R11, 0x1, PT ;  /* 0x000000010b00780c */ /* 0x000fe20003f05270 */
[----:B------:R-:W-:-:S12]  /*4f20*/  IMAD.MOV.U32 R9, RZ, RZ, R24 ;  /* 0x000000ffff097224 */ /* 0x000fd800078e0018 */
[----:B------:R-:W-:Y:S05]  /*4f30*/  @!P0 BRA `(.L_x_20) ;  /* 0x00000000002c8947 */ /* 0x000fea0003800000 */
[----:B------:R-:W-:Y:S05]  /*4f40*/  BRA `(.L_x_21) ;  /* 0x0000000000247947 */ /* 0x000fea0003800000 */
.L_x_19:
[----:B------:R-:W-:Y:S01]  /*4f50*/  ISETP.NE.AND P0, PT, R11, 0x2, PT ;  /* 0x000000020b00780c */ /* 0x000fe20003f05270 */
[----:B------:R-:W-:-:S12]  /*4f60*/  IMAD.MOV.U32 R9, RZ, RZ, R22 ;  /* 0x000000ffff097224 */ /* 0x000fd800078e0016 */
[----:B------:R-:W-:Y:S05]  /*4f70*/  @!P0 BRA `(.L_x_20) ;  /* 0x00000000001c8947 */ /* 0x000fea0003800000 */
[----:B------:R-:W-:Y:S01]  /*4f80*/  ISETP.NE.AND P0, PT, R11, 0x3, PT ;  /* 0x000000030b00780c */ /* 0x000fe20003f05270 */
[----:B------:R-:W-:-:S12]  /*4f90*/  IMAD.MOV.U32 R9, RZ, RZ, R21 ;  /* 0x000000ffff097224 */ /* 0x000fd800078e0015 */
[----:B------:R-:W-:Y:S05]  /*4fa0*/  @!P0 BRA `(.L_x_20) ;  /* 0x0000000000108947 */ /* 0x000fea0003800000 */
[----:B------:R-:W-:Y:S01]  /*4fb0*/  ISETP.NE.AND P0, PT, R11, 0x4, PT ;  /* 0x000000040b00780c */ /* 0x000fe20003f05270 */
[----:B------:R-:W-:-:S12]  /*4fc0*/  IMAD.MOV.U32 R9, RZ, RZ, R23 ;  /* 0x000000ffff097224 */ /* 0x000fd800078e0017 */
[----:B------:R-:W-:Y:S05]  /*4fd0*/  @!P0 BRA `(.L_x_20) ;  /* 0x0000000000048947 */ /* 0x000fea0003800000 */
.L_x_21:
[----:B------:R-:W-:-:S07]  /*4fe0*/  IMAD.MOV.U32 R9, RZ, RZ, R4 ;  /* 0x000000ffff097224 */ /* 0x000fce00078e0004 */
.L_x_20:
[----:B------:R-:W-:Y:S05]  /*4ff0*/  BSYNC.RECONVERGENT B2 ;  /* 0x0000000000027941 */ /* 0x000fea0003800200 */
.L_x_18:
[----:B------:R-:W-:Y:S01]  /*5000*/  VIADD R2, R2, 0x2 ;  /* 0x0000000202027836 */ /* 0x000fe20000000000 */
[----:B------:R-:W-:Y:S01]  /*5010*/  BSSY.RECONVERGENT B2, `(.L_x_22) ;  /* 0x000001b000027945 */ /* 0x000fe20003800200 */
[----:B------:R-:W-:-:S03]  /*5020*/  IMAD.SHL.U32 R10, R10, 0x8, RZ ;  /* 0x000000080a0a7824 */ /* 0x000fc600078e00ff */
[----:B------:R-:W-:Y:S02]  /*5030*/  SHF.R.U32.HI R12, RZ, 0x2, R2 ;  /* 0x00000002ff0c7819 */ /* 0x000fe40000011602 */
[----:B------:R-:W-:Y:S02]  /*5040*/  LOP3.LUT R10, R10, 0x18, RZ, 0xc0, !PT ;  /* 0x000000180a0a7812 */ /* 0x000fe400078ec0ff */
[----:B------:R-:W-:Y:S02]  /*5050*/  ISETP.GT.AND P0, PT, R12, 0x1, PT ;  /* 0x000000010c00780c */ /* 0x000fe40003f04270 */
[----:B------:R-:W-:-:S04]  /*5060*/  SHF.R.U32.HI R10, RZ, R10, R9 ;  /* 0x0000000aff0a7219 */ /* 0x000fc80000011609 */
[----:B------:R-:W-:-:S04]  /*5070*/  LOP3.LUT R9, R10, 0xff, RZ, 0xc0, !PT ;  /* 0x000000ff0a097812 */ /* 0x000fc800078ec0ff */
[----:B------:R-:W-:-:S05]  /*5080*/  SHF.L.U32 R9, R9, R6, RZ ;  /* 0x0000000609097219 */ /* 0x000fca00000006ff */
[----:B------:R-:W-:Y:S01]  /*5090*/  IMAD.IADD R11, R8, 0x1, R9 ;  /* 0x00000001080b7824 */ /* 0x000fe200078e0209 */
[----:B------:R-:W-:Y:S06]  /*50a0*/  @P0 BRA `(.L_x_23) ;  /* 0x00000000001c0947 */ /* 0x000fec0003800000 */
[----:B------:R-:W-:Y:S01]  /*50b0*/  ISETP.NE.AND P0, PT, R12, RZ, PT ;  /* 0x000000ff0c00720c */ /* 0x000fe20003f05270 */
[----:B------:R-:W-:-:S12]  /*50c0*/  IMAD.MOV.U32 R8, RZ, RZ, R0 ;  /* 0x000000ffff087224 */ /* 0x000fd800078e0000 */
[----:B------:R-:W-:Y:S05]  /*50d0*/  @!P0 BRA `(.L_x_24) ;  /* 0x0000000000388947 */ /* 0x000fea0003800000 */
[----:B------:R-:W-:Y:S01]  /*50e0*/  ISETP.NE.AND P0, PT, R12, 0x1, PT ;  /* 0x000000010c00780c */ /* 0x000fe20003f05270 */
[----:B------:R-:W-:-:S12]  /*50f0*/  IMAD.MOV.U32 R8, RZ, RZ, R24 ;  /* 0x000000ffff087224 */ /* 0x000fd800078e0018 */
[----:B------:R-:W-:Y:S05]  /*5100*/  @!P0 BRA `(.L_x_24) ;  /* 0x00000000002c8947 */ /* 0x000fea0003800000 */
[----:B------:R-:W-:Y:S05]  /*5110*/  BRA `(.L_x_25) ;  /* 0x0000000000247947 */ /* 0x000fea0003800000 */
.L_x_23:
        /* <DEDUP_REMOVED lines=9> */
.L_x_25:
[----:B------:R-:W-:-:S07]  /*51b0*/  IMAD.MOV.U32 R8, RZ, RZ, R4 ;  /* 0x000000ffff087224 */ /* 0x000fce00078e0004 */
.L_x_24:
[----:B------:R-:W-:Y:S05]  /*51c0*/  BSYNC.RECONVERGENT B2 ;  /* 0x0000000000027941 */ /* 0x000fea0003800200 */
.L_x_22:
[----:B------:R-:W-:Y:S02]  /*51d0*/  IMAD.SHL.U32 R9, R2, 0x8, RZ ;  /* 0x0000000802097824 */ /* 0x000fe400078e00ff */
[----:B------:R-:W-:-:S03]  /*51e0*/  VIADD R3, R3, 0xfffffffe ;  /* 0xfffffffe03037836 */ /* 0x000fc60000000000 */
[----:B------:R-:W-:-:S04]  /*51f0*/  LOP3.LUT R9, R9, 0x18, RZ, 0xc0, !PT ;  /* 0x0000001809097812 */ /* 0x000fc800078ec0ff */
[----:B------:R-:W-:Y:S01]  /*5200*/  SHF.R.U32.HI R9, RZ, R9, R8 ;  /* 0x00000009ff097219 */ /* 0x000fe20000011608 */
[C---:B------:R-:W-:Y:S02]  /*5210*/  VIADD R8, R6.reuse, 0x8 ;  /* 0x0000000806087836 */ /* 0x040fe40000000000 */
[----:B------:R-:W-:Y:S01]  /*5220*/  VIADD R6, R6, 0x10 ;  /* 0x0000001006067836 */ /* 0x000fe20000000000 */
[----:B------:R-:W-:-:S04]  /*5230*/  LOP3.LUT R9, R9, 0xff, RZ, 0xc0, !PT ;  /* 0x000000ff09097812 */ /* 0x000fc800078ec0ff */
[----:B------:R-:W-:-:S05]  /*5240*/  SHF.L.U32 R8, R9, R8, RZ ;  /* 0x0000000809087219 */ /* 0x000fca00000006ff */
[----:B------:R-:W-:-:S07]  /*5250*/  IMAD.IADD R8, R11, 0x1, R8 ;  /* 0x000000010b087824 */ /* 0x000fce00078e0208 */
.L_x_17:
[----:B------:R-:W-:Y:S05]  /*5260*/  BSYNC.RELIABLE B1 ;  /* 0x0000000000017941 */ /* 0x000fea0003800100 */
.L_x_16:
[----:B------:R-:W-:Y:S01]  /*5270*/  IMAD.SHL.U32 R9, R8, 0x4, RZ ;  /* 0x0000000408097824 */ /* 0x000fe200078e00ff */
[----:B------:R-:W-:Y:S04]  /*5280*/  BSSY.RELIABLE B1, `(.L_x_26) ;  /* 0x00000e8000017945 */ /* 0x000fe80003800100 */
[----:B------:R-:W-:-:S04]  /*5290*/  LOP3.LUT R10, R9, 0x7fc, RZ, 0xc0, !PT ;  /* 0x000007fc090a7812 */ /* 0x000fc800078ec0ff */
[----:B------:R-:W0:Y:S08]  /*52a0*/  LDC.U8 R11, c[0x3][R10] ;  /* 0x00c000000a0b7b82 */ /* 0x000e300000000000 */
[----:B------:R-:W1:Y:S01]  /*52b0*/  LDC.U8 R9, c[0x3][R10+0x1] ;  /* 0x00c000400a097b82 */ /* 0x000e620000000000 */
[----:B0-----:R-:W-:Y:S02]  /*52c0*/  ISETP.NE.AND P0, PT, R11, RZ, PT ;  /* 0x000000ff0b00720c */ /* 0x001fe40003f05270 */
[----:B-1----:R-:W-:Y:S01]  /*52d0*/  SHF.R.U32.HI R8, RZ, R9, R8 ;  /* 0x00000009ff087219 */ /* 0x002fe20000011608 */
[----:B------:R-:W-:-:S10]  /*52e0*/  IMAD.IADD R6, R6, 0x1, -R9 ;  /* 0x0000000106067824 */ /* 0x000fd400078e0a09 */
[----:B------:R-:W-:Y:S01]  /*52f0*/  @!P0 VIADD R7, R7, 0x1 ;  /* 0x0000000107078836 */ /* 0x000fe20000000000 */
[----:B------:R-:W-:Y:S06]  /*5300*/  @!P0 BRA `(.L_x_27) ;  /* 0x0000000c007c8947 */ /* 0x000fec0003800000 */
[----:B------:R-:W-:-:S13]  /*5310*/  LOP3.LUT P0, RZ, R11, 0x10, RZ, 0xc0, !PT ;  /* 0x000000100bff7812 */ /* 0x000fda000780c0ff */
[----:B------:R-:W-:Y:S05]  /*5320*/  @!P0 BREAK.RELIABLE B1 ;  /* 0x0000000000018942 */ /* 0x000fea0003800100 */
[----:B------:R-:W-:Y:S05]  /*5330*/  @!P0 BRA `(.L_x_28) ;  /* 0x0000000c00788947 */ /* 0x000fea0003800000 */
[----:B------:R-:W0:Y:S01]  /*5340*/  LDC.U16 R10, c[0x3][R10+0x2] ;  /* 0x00c000800a0a7b82 */ /* 0x000e220000000400 */
[----:B------:R-:W-:Y:S01]  /*5350*/  LOP3.LUT P0, R11, R11, 0xf, RZ, 0xc0, !PT ;  /* 0x0000000f0b0b7812 */ /* 0x000fe2000780c0ff */
[----:B------:R-:W-:-:S12]  /*5360*/  BSSY.RELIABLE B2, `(.L_x_29) ;  /* 0x0000030000027945 */ /* 0x000fd80003800100 */
[----:B------:R-:W-:Y:S05]  /*5370*/  @!P0 BRA `(.L_x_30) ;  /* 0x0000000000b88947 */ /* 0x000fea0003800000 */
[----:B------:R-:W-:Y:S01]  /*5380*/  ISETP.GE.U32.AND P0, PT, R6, R11, PT ;  /* 0x0000000b0600720c */ /* 0x000fe20003f06070 */
[----:B------:R-:W-:-:S12]  /*5390*/  BSSY.RELIABLE B3, `(.L_x_31) ;  /* 0x0000026000037945 */ /* 0x000fd80003800100 */
[----:B------:R-:W-:Y:S05]  /*53a0*/  @P0 BRA `(.L_x_32) ;  /* 0x0000000000900947 */ /* 0x000fea0003800000 */
[----:B------:R-:W-:-:S13]  /*53b0*/  ISETP.NE.AND P0, PT, R3, RZ, PT ;  /* 0x000000ff0300720c */ /* 0x000fda0003f05270 */
[----:B------:R-:W-:Y:S05]  /*53c0*/  @!P0 BREAK.RELIABLE B3 ;  /* 0x0000000000038942 */ /* 0x000fea0003800100 */
[----:B------:R-:W-:Y:S05]  /*53d0*/  @!P0 BREAK.RELIABLE B2 ;  /* 0x0000000000028942 */ /* 0x000fea0003800100 */
        /* <DEDUP_REMOVED lines=14> */
.L_x_34:
        /* <DEDUP_REMOVED lines=9> */
.L_x_36:
[----:B------:R-:W-:-:S07]  /*5550*/  IMAD.MOV.U32 R7, RZ, RZ, R4 ;  /* 0x000000ffff077224 */ /* 0x000fce00078e0004 */
.L_x_35:
[----:B------:R-:W-:Y:S05]  /*5560*/  BSYNC.RECONVERGENT B4 ;  /* 0x0000000000047941 */ /* 0x000fea0003800200 */
.L_x_33:
[----:B------:R-:W-:Y:S02]  /*5570*/  IMAD.SHL.U32 R9, R2, 0x8, RZ ;  /* 0x0000000802097824 */ /* 0x000fe400078e00ff */
[----:B------:R-:W-:-:S03]  /*5580*/  VIADD R3, R3, 0xffffffff ;  /* 0xffffffff03037836 */ /* 0x000fc60000000000 */
[----:B------:R-:W-:-:S04]  /*5590*/  LOP3.LUT R12, R9, 0x18, RZ, 0xc0, !PT ;  /* 0x00000018090c7812 */ /* 0x000fc800078ec0ff */
[----:B------:R-:W-:-:S04]  /*55a0*/  SHF.R.U32.HI R7, RZ, R12, R7 ;  /* 0x0000000cff077219 */ /* 0x000fc80000011607 */
[----:B------:R-:W-:-:S04]  /*55b0*/  LOP3.LUT R7, R7, 0xff, RZ, 0xc0, !PT ;  /* 0x000000ff07077812 */ /* 0x000fc800078ec0ff */
[----:B------:R-:W-:Y:S01]  /*55c0*/  SHF.L.U32 R7, R7, R6, RZ ;  /* 0x0000000607077219 */ /* 0x000fe200000006ff */
[----:B------:R-:W-:-:S04]  /*55d0*/  VIADD R6, R6, 0x8 ;  /* 0x0000000806067836 */ /* 0x000fc80000000000 */
[----:B------:R-:W-:-:S07]  /*55e0*/  IMAD.IADD R8, R8, 0x1, R7 ;  /* 0x0000000108087824 */ /* 0x000fce00078e0207 */
.L_x_32:
[----:B------:R-:W-:Y:S05]  /*55f0*/  BSYNC.RELIABLE B3 ;  /* 0x0000000000037941 */ /* 0x000fea0003800100 */
.L_x_31:
[----:B------:R-:W-:Y:S02]  /*5600*/  IMAD.MOV.U32 R7, RZ, RZ, -0x1 ;  /* 0xffffffffff077424 */ /* 0x000fe400078e00ff */
[----:B------:R-:W-:-:S03]  /*5610*/  IMAD.IADD R6, R6, 0x1, -R11 ;  /* 0x0000000106067824 */ /* 0x000fc600078e0a0b */
[----:B------:R-:W-:-:S04]  /*5620*/  SHF.L.U32 R7, R7, R11, RZ ;  /* 0x0000000b07077219 */ /* 0x000fc800000006ff */
[----:B------:R-:W-:Y:S02]  /*5630*/  LOP3.LUT R7, R8, R7, RZ, 0x30, !PT ;  /* 0x0000000708077212 */ /* 0x000fe400078e30ff */
[----:B------:R-:W-:-:S03]  /*5640*/  SHF.R.U32.HI R8, RZ, R11, R8 ;  /* 0x0000000bff087219 */ /* 0x000fc60000011608 */
[----:B0-----:R-:W-:-:S07]  /*5650*/  IMAD.IADD R10, R10, 0x1, R7 ;  /* 0x000000010a0a7824 */ /* 0x001fce00078e0207 */
.L_x_30:
[----:B------:R-:W-:Y:S05]  /*5660*/  BSYNC.RELIABLE B2 ;  /* 0x0000000000027941 */ /* 0x000fea0003800100 */
.L_x_29:
[----:B------:R-:W-:Y:S01]  /*5670*/  ISETP.GT.U32.AND P0, PT, R6, 0xe, PT ;  /* 0x0000000e0600780c */ /* 0x000fe20003f04070 */
[----:B------:R-:W-:-:S12]  /*5680*/  BSSY.RELIABLE B2, `(.L_x_37) ;  /* 0x0000043000027945 */ /* 0x000fd80003800100 */
[----:B------:R-:W-:Y:S05]  /*5690*/  @P0 BRA `(.L_x_38) ;  /* 0x0000000400040947 */ /* 0x000fea0003800000 */
[----:B------:R-:W-:-:S13]  /*56a0*/  ISETP.GE.AND P0, PT, R3, 0x2, PT ;  /* 0x000000020300780c */ /* 0x000fda0003f06270 */
        /* <DEDUP_REMOVED lines=15> */
.L_x_40:
        /* <DEDUP_REMOVED lines=9> */
.L_x_42:
[----:B------:R-:W-:-:S07]  /*5830*/  IMAD.MOV.U32 R7, RZ, RZ, R4 ;  /* 0x000000ffff077224 */ /* 0x000fce00078e0004 */
.L_x_41:
[----:B------:R-:W-:Y:S05]  /*5840*/  BSYNC.RECONVERGENT B3 ;  /* 0x0000000000037941 */ /* 0x000fea0003800200 */
.L_x_39:
[----:B------:R-:W-:Y:S01]  /*5850*/  IMAD.SHL.U32 R9, R9, 0x8, RZ ;  /* 0x0000000809097824 */ /* 0x000fe200078e00ff */
[----:B------:R-:W-:Y:S01]  /*5860*/  BSSY.RECONVERGENT B3, `(.L_x_43) ;  /* 0x000001b000037945 */ /* 0x000fe20003800200 */
[----:B------:R-:W-:-:S03]  /*5870*/  VIADD R2, R2, 0x2 ;  /* 0x0000000202027836 */ /* 0x000fc60000000000 */
[----:B------:R-:W-:Y:S02]  /*5880*/  LOP3.LUT R12, R9, 0x18, RZ, 0xc0, !PT ;  /* 0x00000018090c7812 */ /* 0x000fe400078ec0ff */
[----:B------:R-:W-:Y:S02]  /*5890*/  SHF.R.U32.HI R9, RZ, 0x2, R2 ;  /* 0x00000002ff097819 */ /* 0x000fe40000011602 */
[----:B------:R-:W-:Y:S02]  /*58a0*/  SHF.R.U32.HI R12, RZ, R12, R7 ;  /* 0x0000000cff0c7219 */ /* 0x000fe40000011607 */
[----:B------:R-:W-:Y:S02]  /*58b0*/  ISETP.GT.AND P0, PT, R9, 0x1, PT ;  /* 0x000000010900780c */ /* 0x000fe40003f04270 */
[----:B------:R-:W-:-:S04]  /*58c0*/  LOP3.LUT R7, R12, 0xff, RZ, 0xc0, !PT ;  /* 0x000000ff0c077812 */ /* 0x000fc800078ec0ff */
[----:B------:R-:W-:-:S05]  /*58d0*/  SHF.L.U32 R7, R7, R6, RZ ;  /* 0x0000000607077219 */ /* 0x000fca00000006ff */
[----:B------:R-:W-:Y:S02]  /*58e0*/  IMAD.IADD R8, R8, 0x1, R7 ;  /* 0x0000000108087824 */ /* 0x000fe400078e0207 */
        /* <DEDUP_REMOVED lines=8> */
.L_x_44:
        /* <DEDUP_REMOVED lines=9> */
.L_x_46:
[----:B------:R-:W-:-:S07]  /*5a00*/  IMAD.MOV.U32 R7, RZ, RZ, R4 ;  /* 0x000000ffff077224 */ /* 0x000fce00078e0004 */
.L_x_45:
[----:B------:R-:W-:Y:S05]  /*5a10*/  BSYNC.RECONVERGENT B3 ;  /* 0x0000000000037941 */ /* 0x000fea0003800200 */
.L_x_43:
        /* <DEDUP_REMOVED lines=9> */
.L_x_38:
[----:B------:R-:W-:Y:S05]  /*5ab0*/  BSYNC.RELIABLE B2 ;  /* 0x0000000000027941 */ /* 0x000fea0003800100 */
.L_x_37:
[----:B------:R-:W-:-:S05]  /*5ac0*/  IMAD.SHL.U32 R7, R8, 0x4, RZ ;  /* 0x0000000408077824 */ /* 0x000fca00078e00ff */
[----:B------:R-:W-:-:S04]  /*5ad0*/  LOP3.LUT R7, R7, 0x7c, RZ, 0xc0, !PT ;  /* 0x0000007c07077812 */ /* 0x000fc800078ec0ff */
[----:B------:R-:W1:Y:S08]  /*5ae0*/  LDC.U8 R12, c[0x3][R7+0x800] ;  /* 0x00c20000070c7b82 */ /* 0x000e700000000000 */
[----:B------:R2:W3:Y:S01]  /*5af0*/  LDC.U8 R11, c[0x3][R7+0x801] ;  /* 0x00c20040070b7b82 */ /* 0x0004e20000000000 */
[----:B-1----:R-:W-:-:S13]  /*5b00*/  LOP3.LUT P0, RZ, R12, 0x10, RZ, 0xc0, !PT ;  /* 0x000000100cff7812 */ /* 0x002fda000780c0ff */
[----:B--23--:R-:W-:Y:S05]  /*5b10*/  @!P0 EXIT ;  /* 0x000000000000894d */ /* 0x00cfea0003800000 */
[----:B------:R-:W1:Y:S01]  /*5b20*/  LDC.U16 R7, c[0x3][R7+0x802] ;  /* 0x00c2008007077b82 */ /* 0x000e620000000400 */
[----:B------:R-:W-:Y:S01]  /*5b30*/  IMAD.IADD R9, R6, 0x1, -R11 ;  /* 0x0000000106097824 */ /* 0x000fe200078e0a0b */
[----:B------:R-:W-:Y:S01]  /*5b40*/  LOP3.LUT R6, R12, 0xf, RZ, 0xc0, !PT ;  /* 0x0000000f0c067812 */ /* 0x000fe200078ec0ff */
[----:B------:R-:W-:Y:S01]  /*5b50*/  BSSY.RELIABLE B2, `(.L_x_47) ;  /* 0x000004f000027945 */ /* 0x000fe20003800100 */
[----:B------:R-:W-:Y:S01]  /*5b60*/  SHF.R.U32.HI R13, RZ, R11, R8 ;  /* 0x0000000bff0d7219 */ /* 0x000fe20000011608 */
[----:B------:R-:W-:Y:S01]  /*5b70*/  IMAD.MOV.U32 R12, RZ, RZ, R3 ;  /* 0x000000ffff0c7224 */ /* 0x000fe200078e0003 */
[----:B------:R-:W-:Y:S01]  /*5b80*/  ISETP.GE.U32.AND P0, PT, R9, R6, PT ;  /* 0x000000060900720c */ /* 0x000fe20003f06070 */
[----:B------:R-:W-:Y:S02]  /*5b90*/  IMAD.MOV.U32 R17, RZ, RZ, R9 ;  /* 0x000000ffff117224 */ /* 0x000fe400078e0009 */
[----:B------:R-:W-:-:S10]  /*5ba0*/  IMAD.MOV.U32 R11, RZ, RZ, R2 ;  /* 0x000000ffff0b7224 */ /* 0x000fd400078e0002 */
[----:B------:R-:W-:Y:S05]  /*5bb0*/  @P0 BRA `(.L_x_48) ;  /* 0x0000000400200947 */ /* 0x000fea0003800000 */
[----:B------:R-:W-:-:S13]  /*5bc0*/  ISETP.NE.AND P0, PT, R3, RZ, PT ;  /* 0x000000ff0300720c */ /* 0x000fda0003f05270 */
[----:B------:R-:W-:Y:S05]  /*5bd0*/  @!P0 BREAK.RELIABLE B2 ;  /* 0x0000000000028942 */ /* 0x000fea0003800100 */
[----:B------:R-:W-:Y:S05]  /*5be0*/  @!P0 BREAK.RELIABLE B1 ;  /* 0x0000000000018942 */ /* 0x000fea0003800100 */
[----:B------:R-:W-:Y:S05]  /*5bf0*/  @!P0 BRA `(.L_x_15) ;  /* 0x0000000c00a08947 */ /* 0x000fea0003800000 */
[----:B------:R-:W-:Y:S01]  /*5c00*/  VIADD R11, R2, 0x1 ;  /* 0x00000001020b7836 */ /* 0x000fe20000000000 */
[----:B------:R-:W-:Y:S01]  /*5c10*/  BSSY.RECONVERGENT B3, `(.L_x_49) ;  /* 0x0000016000037945 */ /* 0x000fe20003800200 */
[----:B------:R-:W-:-:S03]  /*5c20*/  VIADD R12, R3, 0xffffffff ;  /* 0xffffffff030c7836 */ /* 0x000fc60000000000 */
        /* <DEDUP_REMOVED lines=10> */
.L_x_50:
        /* <DEDUP_REMOVED lines=9> */
.L_x_52:
[----:B------:R-:W-:-:S07]  /*5d60*/  IMAD.MOV.U32 R8, RZ, RZ, R4 ;  /* 0x000000ffff087224 */ /* 0x000fce00078e0004 */
.L_x_51:
[----:B------:R-:W-:Y:S05]  /*5d70*/  BSYNC.RECONVERGENT B3 ;  /* 0x0000000000037941 */ /* 0x000fea0003800200 */
.L_x_49:
[----:B------:R-:W-:-:S05]  /*5d80*/  IMAD.SHL.U32 R16, R11, 0x8, RZ ;  /* 0x000000080b107824 */ /* 0x000fca00078e00ff */
[----:B------:R-:W-:-:S04]  /*5d90*/  LOP3.LUT R17, R16, 0x18, RZ, 0xc0, !PT ;  /* 0x0000001810117812 */ /* 0x000fc800078ec0ff */
[----:B------:R-:W-:Y:S01]  /*5da0*/  SHF.R.U32.HI R8, RZ, R17, R8 ;  /* 0x00000011ff087219 */ /* 0x000fe20000011608 */
[----:B------:R-:W-:-:S03]  /*5db0*/  VIADD R17, R9, 0x8 ;  /* 0x0000000809117836 */ /* 0x000fc60000000000 */
[----:B------:R-:W-:Y:S02]  /*5dc0*/  LOP3.LUT R8, R8, 0xff, RZ, 0xc0, !PT ;  /* 0x000000ff08087812 */ /* 0x000fe400078ec0ff */
[----:B------:R-:W-:Y:S02]  /*5dd0*/  ISETP.GE.U32.AND P0, PT, R17, R6, PT ;  /* 0x000000061100720c */ /* 0x000fe40003f06070 */
[----:B------:R-:W-:-:S05]  /*5de0*/  SHF.L.U32 R8, R8, R9, RZ ;  /* 0x0000000908087219 */ /* 0x000fca00000006ff */
[----:B------:R-:W-:-:S06]  /*5df0*/  IMAD.IADD R13, R13, 0x1, R8 ;  /* 0x000000010d0d7824 */ /* 0x000fcc00078e0208 */
[----:B------:R-:W-:Y:S05]  /*5e00*/  @P0 BRA `(.L_x_48) ;  /* 0x00000000008c0947 */ /* 0x000fea0003800000 */
[----:B------:R-:W-:-:S13]  /*5e10*/  ISETP.NE.AND P0, PT, R12, RZ, PT ;  /* 0x000000ff0c00720c */ /* 0x000fda0003f05270 */
        /* <DEDUP_REMOVED lines=15> */
.L_x_54:
        /* <DEDUP_REMOVED lines=9> */
.L_x_56:
[----:B------:R-:W-:-:S07]  /*5fa0*/  IMAD.MOV.U32 R2, RZ, RZ, R4 ;  /* 0x000000ffff027224 */ /* 0x000fce00078e0004 */
.L_x_55:
[----:B------:R-:W-:Y:S05]  /*5fb0*/  BSYNC.RECONVERGENT B3 ;  /* 0x0000000000037941 */ /* 0x000fea0003800200 */
.L_x_53:
        /* <DEDUP_REMOVED lines=8> */
.L_x_48:
[----:B------:R-:W-:Y:S05]  /*6040*/  BSYNC.RELIABLE B2 ;  /* 0x0000000000027941 */ /* 0x000fea0003800100 */
.L_x_47:
[----:B------:R-:W-:-:S05]  /*6050*/  IMAD.MOV.U32 R3, RZ, RZ, -0x1 ;  /* 0xffffffffff037424 */ /* 0x000fca00078e00ff */
[----:B------:R-:W-:-:S04]  /*6060*/  SHF.L.U32 R2, R3, R6, RZ ;  /* 0x0000000603027219 */ /* 0x000fc800000006ff */
[----:B------:R-:W-:-:S05]  /*6070*/  LOP3.LUT R2, R13, R2, RZ, 0x30, !PT ;  /* 0x000000020d027212 */ /* 0x000fca00078e30ff */
[----:B-1----:R-:W-:-:S05]  /*6080*/  IMAD.IADD R2, R7, 0x1, R2 ;  /* 0x0000000107027824 */ /* 0x002fca00078e0202 */
[----:B------:R-:W-:-:S13]  /*6090*/  ISETP.GT.U32.AND P0, PT, R2, R5, PT ;  /* 0x000000050200720c */ /* 0x000fda0003f04070 */
[----:B------:R-:W-:Y:S05]  /*60a0*/  @P0 EXIT ;  /* 0x000000000000094d */ /* 0x000fea0003800000 */
[----:B------:R-:W-:Y:S01]  /*60b0*/  SHF.R.U32.HI R8, RZ, R6, R13 ;  /* 0x00000006ff087219 */ /* 0x000fe2000001160d */
[----:B------:R-:W-:Y:S02]  /*60c0*/  IMAD.IADD R6, R17, 0x1, -R6 ;  /* 0x0000000111067824 */ /* 0x000fe400078e0a06 */
[----:B0-----:R-:W-:Y:S02]  /*60d0*/  IMAD.IADD R7, R10, 0x1, R5 ;  /* 0x000000010a077824 */ /* 0x001fe400078e0205 */
[----:B------:R-:W-:Y:S02]  /*60e0*/  IMAD.MOV.U32 R3, RZ, RZ, R12 ;  /* 0x000000ffff037224 */ /* 0x000fe400078e000c */
[----:B------:R-:W-:-:S07]  /*60f0*/  IMAD.MOV.U32 R2, RZ, RZ, R11 ;  /* 0x000000ffff027224 */ /* 0x000fce00078e000b */
.L_x_27:
[----:B------:R-:W-:Y:S05]  /*6100*/  BSYNC.RELIABLE B1 ;  /* 0x0000000000017941 */ /* 0x000fea0003800100 */
.L_x_26:
[----:B------:R-:W-:Y:S05]  /*6110*/  BRA `(.L_x_57) ;  /* 0xffffffec00407947 */ /* 0x000fea000383ffff */
.L_x_28:
[----:B------:R-:W-:-:S04]  /*6120*/  LOP3.LUT P0, RZ, R11, 0x20, RZ, 0xc0, !PT ;  /* 0x000000200bff7812 */ /* 0x000fc8000780c0ff */
[----:B------:R-:W-:-:S13]  /*6130*/  ISETP.NE.OR P0, PT, R3, RZ, !P0 ;  /* 0x000000ff0300720c */ /* 0x000fda0004705670 */
[----:B------:R-:W-:Y:S05]  /*6140*/  @P0 EXIT ;  /* 0x000000000000094d */ /* 0x000fea0003800000 */
[----:B------:R-:W-:Y:S05]  /*6150*/  BRA `(.L_x_15) ;  /* 0x0000000800487947 */ /* 0x000fea0003800000 */
.L_x_14:
[----:B------:R-:W-:Y:S01]  /*6160*/  IMAD.IADD R8, R8, 0x1, R13 ;  /* 0x0000000108087824 */ /* 0x000fe200078e020d */
[----:B------:R-:W-:-:S04]  /*6170*/  LOP3.LUT R2, R2, 0xf0, RZ, 0xc0, !PT ;  /* 0x000000f002027812 */ /* 0x000fc800078ec0ff */
[----:B------:R-:W-:Y:S01]  /*6180*/  LOP3.LUT R3, R8, 0x1e00, RZ, 0xc0, !PT ;  /* 0x00001e0008037812 */ /* 0x000fe200078ec0ff */
[----:B------:R-:W-:-:S03]  /*6190*/  IMAD.IADD R8, R5, 0x1, R8 ;  /* 0x0000000105087824 */ /* 0x000fc600078e0208 */
[----:B------:R-:W-:-:S04]  /*61a0*/  ISETP.NE.AND P0, PT, R3, 0x1e00, PT ;  /* 0x00001e000300780c */ /* 0x000fc80003f05270 */
[----:B------:R-:W-:-:S13]  /*61b0*/  ISETP.EQ.OR P0, PT, R2, 0xf0, !P0 ;  /* 0x000000f00200780c */ /* 0x000fda0004702670 */
[----:B------:R-:W-:Y:S05]  /*61c0*/  @P0 EXIT ;  /* 0x000000000000094d */ /* 0x000fea0003800000 */
[--C-:B------:R-:W-:Y:S01]  /*61d0*/  IMAD.IADD R2, R7, 0x1, R8.reuse ;  /* 0x0000000107027824 */ /* 0x100fe200078e0208 */
[----:B------:R-:W-:Y:S01]  /*61e0*/  SHF.R.U32.HI R9, RZ, 0xd, R8 ;  /* 0x0000000dff097819 */ /* 0x000fe20000011608 */
[----:B------:R-:W-:Y:S01]  /*61f0*/  IMAD.SHL.U32 R3, R6, 0x8000, RZ ;  /* 0x0000800006037824 */ /* 0x000fe200078e00ff */
[----:B------:R-:W-:Y:S01]  /*6200*/  BSSY.RECONVERGENT B1, `(.L_x_58) ;  /* 0x0000070000017945 */ /* 0x000fe20003800200 */
[----:B------:R-:W-:Y:S01]  /*6210*/  IMAD.MOV.U32 R18, RZ, RZ, 0x5 ;  /* 0x00000005ff127424 */ /* 0x000fe200078e00ff */
[----:B------:R-:W-:Y:S01]  /*6220*/  SHF.L.W.U32.HI R2, R2, 0xf, R17 ;  /* 0x0000000f02027819 */ /* 0x000fe20000010e11 */
[----:B------:R-:W-:Y:S01]  /*6230*/  IMAD.MOV.U32 R13, RZ, RZ, 0x1f ;  /* 0x0000001fff0d7424 */ /* 0x000fe200078e00ff */
[----:B------:R-:W-:Y:S01]  /*6240*/  LOP3.LUT R12, R9, 0xf, RZ, 0xc0, !PT ;  /* 0x0000000f090c7812 */ /* 0x000fe200078ec0ff */
[----:B------:R-:W-:Y:S01]  /*6250*/  IMAD.MOV.U32 R5, RZ, RZ, RZ ;  /* 0x000000ffff057224 */ /* 0x000fe200078e00ff */
[----:B------:R-:W-:Y:S01]  /*6260*/  LOP3.LUT R2, R2, 0x7f800000, R3, 0xf8, !PT ;  /* 0x7f80000002027812 */ /* 0x000fe200078ef803 */
[----:B------:R-:W-:Y:S01]  /*6270*/  IMAD.MOV.U32 R3, RZ, RZ, RZ ;  /* 0x000000ffff037224 */ /* 0x000fe200078e00ff */
[----:B------:R-:W-:-:S02]  /*6280*/  CS2R R6, SRZ ;  /* 0x0000000000067805 */ /* 0x000fc4000001ff00 */
[----:B------:R-:W-:Y:S02]  /*6290*/  CS2R R8, SRZ ;  /* 0x0000000000087805 */ /* 0x000fe4000001ff00 */
[----:B------:R-:W-:Y:S01]  /*62a0*/  CS2R R10, SRZ ;  /* 0x00000000000a7805 */ /* 0x000fe2000001ff00 */
[----:B------:R-:W-:-:S07]  /*62b0*/  VIADD R12, R12, 0x4 ;  /* 0x000000040c0c7836 */ /* 0x000fce0000000000 */
.L_x_76:
[----:B------:R-:W-:Y:S01]  /*62c0*/  VIADD R17, R3, 0x7 ;  /* 0x0000000703117836 */ /* 0x000fe20000000000 */
[----:B------:R-:W-:Y:S01]  /*62d0*/  BSSY.RECONVERGENT B2, `(.L_x_59) ;  /* 0x0000024000027945 */ /* 0x000fe20003800200 */
[----:B------:R-:W-:-:S03]  /*62e0*/  IMAD.IADD R16, R12, 0x1, -R3 ;  /* 0x000000010c107824 */ /* 0x000fc600078e0a03 */
[----:B------:R-:W-:-:S04]  /*62f0*/  ISETP.GT.U32.AND P0, PT, R17, R12, PT ;  /* 0x0000000c1100720c */ /* 0x000fc80003f04070 */
[----:B------:R-:W-:-:S04]  /*6300*/  SEL R16, R16, 0x7, P0 ;  /* 0x0000000710107807 */ /* 0x000fc80000000000 */
[C---:B------:R-:W-:Y:S01]  /*6310*/  ISETP.NE.AND P0, PT, R16.reuse, RZ, PT ;  /* 0x000000ff1000720c */ /* 0x040fe20003f05270 */
[C---:B------:R-:W-:Y:S02]  /*6320*/  IMAD.IADD R3, R16.reuse, 0x1, R3 ;  /* 0x0000000110037824 */ /* 0x040fe400078e0203 */
[----:B------:R-:W-:-:S10]  /*6330*/  IMAD R13, R16, -0x3, R13 ;  /* 0xfffffffd100d7824 */ /* 0x000fd400078e020d */
[----:B------:R-:W-:Y:S05]  /*6340*/  @!P0 BRA `(.L_x_60) ;  /* 0x0000000000708947 */ /* 0x000fea0003800000 */
.L_x_66:
[----:B------:R-:W-:Y:S01]  /*6350*/  LOP3.LUT R17, R2, 0x7, RZ, 0xc0, !PT ;  /* 0x0000000702117812 */ /* 0x000fe200078ec0ff */
[----:B------:R-:W-:Y:S01]  /*6360*/  VIADD R16, R16, 0xffffffff ;  /* 0xffffffff10107836 */ /* 0x000fe20000000000 */
[----:B------:R-:W-:Y:S02]  /*6370*/  BSSY.RECONVERGENT B3, `(.L_x_61) ;  /* 0x0000017000037945 */ /* 0x000fe40003800200 */
[----:B------:R-:W-:Y:S02]  /*6380*/  ISETP.GT.AND P1, PT, R17, 0x3, PT ;  /* 0x000000031100780c */ /* 0x000fe40003f24270 */
[----:B------:R-:W-:-:S11]  /*6390*/  ISETP.NE.AND P0, PT, R16, RZ, PT ;  /* 0x000000ff1000720c */ /* 0x000fd60003f05270 */
[----:B------:R-:W-:Y:S05]  /*63a0*/  @P1 BRA `(.L_x_62) ;  /* 0x0000000000281947 */ /* 0x000fea0003800000 */
[----:B------:R-:W-:-:S13]  /*63b0*/  ISETP.GT.AND P1, PT, R17, 0x1, PT ;  /* 0x000000011100780c */ /* 0x000fda0003f24270 */
[----:B------:R-:W-:Y:S05]  /*63c0*/  @P1 BRA `(.L_x_63) ;  /* 0x0000000000101947 */ /* 0x000fea0003800000 */
[----:B------:R-:W-:-:S13]  /*63d0*/  ISETP.NE.AND P1, PT, R17, RZ, PT ;  /* 0x000000ff1100720c */ /* 0x000fda0003f25270 */
[----:B------:R-:W-:Y:S05]  /*63e0*/  @!P1 BRA `(.L_x_64) ;  /* 0x00000000003c9947 */ /* 0x000fea0003800000 */
[----:B------:R-:W-:Y:S01]  /*63f0*/  VIADD R5, R5, 0x1 ;  /* 0x0000000105057836 */ /* 0x000fe20000000000 */
[----:B------:R-:W-:Y:S06]  /*6400*/  BRA `(.L_x_64) ;  /* 0x0000000000347947 */ /* 0x000fec0003800000 */
.L_x_63:
[----:B------:R-:W-:-:S13]  /*6410*/  ISETP.NE.AND P1, PT, R17, 0x2, PT ;  /* 0x000000021100780c */ /* 0x000fda0003f25270 */
[----:B------:R-:W-:Y:S02]  /*6420*/  @P1 VIADD R7, R7, 0x1 ;  /* 0x0000000107071836 */ /* 0x000fe40000000000 */
[----:B------:R-:W-:Y:S01]  /*6430*/  @!P1 VIADD R6, R6, 0x1 ;  /* 0x0000000106069836 */ /* 0x000fe20000000000 */
[----:B------:R-:W-:Y:S06]  /*6440*/  BRA `(.L_x_64) ;  /* 0x0000000000247947 */ /* 0x000fec0003800000 */
.L_x_62:
[----:B------:R-:W-:-:S13]  /*6450*/  ISETP.GT.AND P1, PT, R17, 0x5, PT ;  /* 0x000000051100780c */ /* 0x000fda0003f24270 */
[----:B------:R-:W-:Y:S05]  /*6460*/  @P1 BRA `(.L_x_65) ;  /* 0x0000000000101947 */ /* 0x000fea0003800000 */
[----:B------:R-:W-:-:S13]  /*6470*/  ISETP.NE.AND P1, PT, R17, 0x4, PT ;  /* 0x000000041100780c */ /* 0x000fda0003f25270 */
[----:B------:R-:W-:Y:S02]  /*6480*/  @P1 VIADD R9, R9, 0x1 ;  /* 0x0000000109091836 */ /* 0x000fe40000000000 */
[----:B------:R-:W-:Y:S01]  /*6490*/  @!P1 VIADD R8, R8, 0x1 ;  /* 0x0000000108089836 */ /* 0x000fe20000000000 */
[----:B------:R-:W-:Y:S06]  /*64a0*/  BRA `(.L_x_64) ;  /* 0x00000000000c7947 */ /* 0x000fec0003800000 */
.L_x_65:
[----:B------:R-:W-:-:S13]  /*64b0*/  ISETP.NE.AND P1, PT, R17, 0x6, PT ;  /* 0x000000061100780c */ /* 0x000fda0003f25270 */
[----:B------:R-:W-:Y:S02]  /*64c0*/  @P1 VIADD R11, R11, 0x1 ;  /* 0x000000010b0b1836 */ /* 0x000fe40000000000 */
[----:B------:R-:W-:-:S07]  /*64d0*/  @!P1 VIADD R10, R10, 0x1 ;  /* 0x000000010a0a9836 */ /* 0x000fce0000000000 */
.L_x_64:
[----:B------:R-:W-:Y:S05]  /*64e0*/  BSYNC.RECONVERGENT B3 ;  /* 0x0000000000037941 */ /* 0x000fea0003800200 */
.L_x_61:
[----:B------:R-:W-:Y:S01]  /*64f0*/  SHF.R.U32.HI R2, RZ, 0x3, R2 ;  /* 0x00000003ff027819 */ /* 0x000fe20000011602 */
[----:B------:R-:W-:Y:S06]  /*6500*/  @P0 BRA `(.L_x_66) ;  /* 0xfffffffc00900947 */ /* 0x000fec000383ffff */
.L_x_60:
[----:B------:R-:W-:Y:S05]  /*6510*/  BSYNC.RECONVERGENT B2 ;  /* 0x0000000000027941 */ /* 0x000fea0003800200 */
.L_x_59:
[----:B------:R-:W-:-:S13]  /*6520*/  ISETP.NE.AND P0, PT, R3, R12, PT ;  /* 0x0000000c0300720c */ /* 0x000fda0003f05270 */
        /* <DEDUP_REMOVED lines=13> */
.L_x_69:
        /* <DEDUP_REMOVED lines=9> */
.L_x_71:
[----:B------:R-:W-:-:S07]  /*6690*/  IMAD.MOV.U32 R16, RZ, RZ, R4 ;  /* 0x000000ffff107224 */ /* 0x000fce00078e0004 */
.L_x_70:
[----:B------:R-:W-:Y:S05]  /*66a0*/  BSYNC.RECONVERGENT B2 ;  /* 0x0000000000027941 */ /* 0x000fea0003800200 */
.L_x_68:
        /* <DEDUP_REMOVED lines=8> */
[----:B------:R-:W-:-:S03]  /*6730*/  SHF.L.U32 R17, R16, R13, RZ ;  /* 0x0000000d10117219 */ /* 0x000fc600000006ff */
        /* <DEDUP_REMOVED lines=8> */
.L_x_73:
        /* <DEDUP_REMOVED lines=9> */
.L_x_75:
[----:B------:R-:W-:-:S07]  /*6850*/  IMAD.MOV.U32 R16, RZ, RZ, R4 ;  /* 0x000000ffff107224 */ /* 0x000fce00078e0004 */
.L_x_74:
[----:B------:R-:W-:Y:S05]  /*6860*/  BSYNC.RECONVERGENT B2 ;  /* 0x0000000000027941 */ /* 0x000fea0003800200 */
.L_x_72:
[----:B------:R-:W-:-:S05]  /*6870*/  IMAD.SHL.U32 R19, R18, 0x8, RZ ;  /* 0x0000000812137824 */ /* 0x000fca00078e00ff */
[----:B------:R-:W-:-:S04]  /*6880*/  LOP3.LUT R19, R19, 0x18, RZ, 0xc0, !PT ;  /* 0x0000001813137812 */ /* 0x000fc800078ec0ff */
[----:B------:R-:W-:Y:S01]  /*6890*/  SHF.R.U32.HI R19, RZ, R19, R16 ;  /* 0x00000013ff137219 */ /* 0x000fe20000011610 */
[C---:B------:R-:W-:Y:S02]  /*68a0*/  VIADD R16, R13.reuse, 0x8 ;  /* 0x000000080d107836 */ /* 0x040fe40000000000 */
[----:B------:R-:W-:Y:S01]  /*68b0*/  VIADD R13, R13, 0x10 ;  /* 0x000000100d0d7836 */ /* 0x000fe20000000000 */
[----:B------:R-:W-:-:S04]  /*68c0*/  LOP3.LUT R19, R19, 0xff, RZ, 0xc0, !PT ;  /* 0x000000ff13137812 */ /* 0x000fc800078ec0ff */
[----:B------:R-:W-:-:S04]  /*68d0*/  SHF.L.U32 R16, R19, R16, RZ ;  /* 0x0000001013107219 */ /* 0x000fc800000006ff */
[----:B------:R-:W-:Y:S01]  /*68e0*/  IADD3 R2, PT, PT, R16, R17, R2 ;  /* 0x0000001110027210 */ /* 0x000fe20007ffe002 */
[----:B------:R-:W-:Y:S06]  /*68f0*/  BRA `(.L_x_76) ;  /* 0xfffffff800707947 */ /* 0x000fec000383ffff */
.L_x_67:
[----:B------:R-:W-:Y:S05]  /*6900*/  BSYNC.RECONVERGENT B1 ;  /* 0x0000000000017941 */ /* 0x000fea0003800200 */
.L_x_58:
[----:B------:R-:W-:-:S04]  /*6910*/  LOP3.LUT R0, R7, R6, R5, 0xfe, !PT ;  /* 0x0000000607007212 */ /* 0x000fc800078efe05 */
[----:B------:R-:W-:-:S04]  /*6920*/  LOP3.LUT R0, R9, R0, R8, 0xfe, !PT ;  /* 0x0000000009007212 */ /* 0x000fc800078efe08 */
[----:B------:R-:W-:-:S04]  /*6930*/  LOP3.LUT P0, RZ, R11, R0, R10, 0xfe, !PT ;  /* 0x000000000bff7212 */ /* 0x000fc8000780fe0a */
[----:B------:R-:W-:-:S13]  /*6940*/  ISETP.GT.OR P0, PT, R5, 0x2, !P0 ;  /* 0x000000020500780c */ /* 0x000fda0004704670 */
[----:B------:R-:W-:Y:S05]  /*6950*/  @P0 EXIT ;  /* 0x000000000000094d */ /* 0x000fea0003800000 */
[----:B------:R-:W-:-:S05]  /*6960*/  IMAD R5, R5, 0x2, R6 ;  /* 0x0000000205057824 */ /* 0x000fca00078e0206 */
[----:B------:R-:W-:-:S04]  /*6970*/  IADD3 R0, PT, PT, -R5, 0x4, RZ ;  /* 0x0000000405007810 */ /* 0x000fc80007ffe1ff */
[----:B------:R-:W-:-:S13]  /*6980*/  ISETP.GE.AND P0, PT, R0, RZ, PT ;  /* 0x000000ff0000720c */ /* 0x000fda0003f06270 */
[----:B------:R-:W-:Y:S05]  /*6990*/  @!P0 EXIT ;  /* 0x000000000000894d */ /* 0x000fea0003800000 */
[----:B------:R-:W-:-:S05]  /*69a0*/  IMAD R7, R0, 0x2, -R7 ;  /* 0x0000000200077824 */ /* 0x000fca00078e0a07 */
        /* <DEDUP_REMOVED lines=8> */
[----:B------:R-:W-:-:S04]  /*6a30*/  IMAD R10, R9, 0x2, -R10 ;  /* 0x00000002090a7824 */ /* 0x000fc800078e0a0a */
[----:B------:R-:W-:-:S05]  /*6a40*/  IMAD.SHL.U32 R0, R10, 0x2, RZ ;  /* 0x000000020a007824 */ /* 0x000fca00078e00ff */
[----:B------:R-:W-:-:S04]  /*6a50*/  ISETP.NE.AND P0, PT, R0, R11, PT ;  /* 0x0000000b0000720c */ /* 0x000fc80003f05270 */
[----:B------:R-:W-:-:S13]  /*6a60*/  ISETP.LT.OR P0, PT, R10, RZ, P0 ;  /* 0x000000ff0a00720c */ /* 0x000fda0000701670 */
[----:B------:R-:W-:Y:S05]  /*6a70*/  @P0 EXIT ;  /* 0x000000000000094d */ /* 0x000fea0003800000 */
.L_x_15:
[----:B------:R-:W-:Y:S05]  /*6a80*/  BSYNC.RECONVERGENT B0 ;  /* 0x0000000000007941 */ /* 0x000fea0003800200 */
.L_x_13:
[----:B------:R-:W-:Y:S05]  /*6a90*/  WARPSYNC.ALL ;  /* 0x0000000000007948 */ /* 0x000fea0003800000 */
[----:B------:R-:W-:-:S05]  /*6aa0*/  IMAD.MOV.U32 R3, RZ, RZ, 0x1 ;  /* 0x00000001ff037424 */ /* 0x000fca00078e00ff */
[----:B------:R-:W-:Y:S01]  /*6ab0*/  STG.E desc[UR6][R14.64], R3 ;  /* 0x000000030e007986 */ /* 0x000fe2000c101906 */
[----:B------:R-:W-:Y:S05]  /*6ac0*/  EXIT ;  /* 0x000000000000794d */ /* 0x000fea0003800000 */
.L_x_77:
[----:B------:R-:W-:-:S00]  /*6ad0*/  BRA `(.L_x_77) ;  /* 0xfffffffc00fc7947 */ /* 0x000fc0000383ffff */
[----:B------:R-:W-:-:S00]  /*6ae0*/  NOP ;  /* 0x0000000000007918 */ /* 0x000fc00000000000 */
        /* <DEDUP_REMOVED lines=9> */
.L_x_78:


//--------------------- .nv.global.init           --------------------------
	.section	.nv.global.init,"aw",@progbits
	.align	16
.nv.global.init:
	.type		crc32tab,@object
	.size		crc32tab,(.L_0 - crc32tab)
crc32tab:
        /* <DEDUP_REMOVED lines=64> */
.L_0:


//--------------------- .nv.shared._Z25m17200_sxx_cuda_optimizedPK5pkzipPK8digest_tPK4pw_tjPj --------------------------
	.section	.nv.shared._Z25m17200_sxx_cuda_optimizedPK5pkzipPK8digest_tPK4pw_tjPj,"aw",@nobits
	.sectionflags	@""
	.align	4
.nv.shared._Z25m17200_sxx_cuda_optimizedPK5pkzipPK8digest_tPK4pw_tjPj:
	.zero		1060


//--------------------- .nv.shared.reserved.0     --------------------------
	.section	.nv.shared.reserved.0,"aw",@nobits
	.weak		__nv_reservedSMEM_offset_0_alias
	.size		__nv_reservedSMEM_offset_0_alias, 0, 64
	.other		__nv_reservedSMEM_offset_0_alias,@"STO_CUDA_RESERVED_SHARED STV_DEFAULT"
__nv_reservedSMEM_offset_0_alias:
	.zero		0
	.zero		64


//--------------------- .nv.constant0._Z25m17200_sxx_cuda_optimizedPK5pkzipPK8digest_tPK4pw_tjPj --------------------------
	.section	.nv.constant0._Z25m17200_sxx_cuda_optimizedPK5pkzipPK8digest_tPK4pw_tjPj,"a",@progbits
	.sectionflags	@""
	.align	4
.nv.constant0._Z25m17200_sxx_cuda_optimizedPK5pkzipPK8digest_tPK4pw_tjPj:
	.zero		936


//--------------------- SYMBOLS --------------------------

	.type		.nv.reservedSmem.offset0,@object
	.size		.nv.reservedSmem.offset0,0x4
	.type		.nv.reservedSmem.cap,@object
	.size		.nv.reservedSmem.cap,0x4
